//
// Generated by NVIDIA NVVM Compiler
//
// Compiler Build ID: CL-36424714
// Cuda compilation tools, release 13.0, V13.0.88
// Based on NVVM 20.0.0
//

.version 9.0
.target sm_100
.address_size 64

	// .globl	_Z7kernelKPddddddddPKdS1_S1_S1_iS1_S1_S1_S1_S1_S1_S1_PKiS1_S1_iiS1_d
.func  (.param .b64 func_retval0) __internal_accurate_pow
(
	.param .b64 __internal_accurate_pow_param_0,
	.param .b64 __internal_accurate_pow_param_1
)
;
.extern .shared .align 16 .b8 matrixSubBlock[];

.visible .entry _Z7kernelKPddddddddPKdS1_S1_S1_iS1_S1_S1_S1_S1_S1_S1_PKiS1_S1_iiS1_d(
	.param .u64 .ptr .align 1 _Z7kernelKPddddddddPKdS1_S1_S1_iS1_S1_S1_S1_S1_S1_S1_PKiS1_S1_iiS1_d_param_0,
	.param .f64 _Z7kernelKPddddddddPKdS1_S1_S1_iS1_S1_S1_S1_S1_S1_S1_PKiS1_S1_iiS1_d_param_1,
	.param .f64 _Z7kernelKPddddddddPKdS1_S1_S1_iS1_S1_S1_S1_S1_S1_S1_PKiS1_S1_iiS1_d_param_2,
	.param .f64 _Z7kernelKPddddddddPKdS1_S1_S1_iS1_S1_S1_S1_S1_S1_S1_PKiS1_S1_iiS1_d_param_3,
	.param .f64 _Z7kernelKPddddddddPKdS1_S1_S1_iS1_S1_S1_S1_S1_S1_S1_PKiS1_S1_iiS1_d_param_4,
	.param .f64 _Z7kernelKPddddddddPKdS1_S1_S1_iS1_S1_S1_S1_S1_S1_S1_PKiS1_S1_iiS1_d_param_5,
	.param .f64 _Z7kernelKPddddddddPKdS1_S1_S1_iS1_S1_S1_S1_S1_S1_S1_PKiS1_S1_iiS1_d_param_6,
	.param .f64 _Z7kernelKPddddddddPKdS1_S1_S1_iS1_S1_S1_S1_S1_S1_S1_PKiS1_S1_iiS1_d_param_7,
	.param .u64 .ptr .align 1 _Z7kernelKPddddddddPKdS1_S1_S1_iS1_S1_S1_S1_S1_S1_S1_PKiS1_S1_iiS1_d_param_8,
	.param .u64 .ptr .align 1 _Z7kernelKPddddddddPKdS1_S1_S1_iS1_S1_S1_S1_S1_S1_S1_PKiS1_S1_iiS1_d_param_9,
	.param .u64 .ptr .align 1 _Z7kernelKPddddddddPKdS1_S1_S1_iS1_S1_S1_S1_S1_S1_S1_PKiS1_S1_iiS1_d_param_10,
	.param .u64 .ptr .align 1 _Z7kernelKPddddddddPKdS1_S1_S1_iS1_S1_S1_S1_S1_S1_S1_PKiS1_S1_iiS1_d_param_11,
	.param .u32 _Z7kernelKPddddddddPKdS1_S1_S1_iS1_S1_S1_S1_S1_S1_S1_PKiS1_S1_iiS1_d_param_12,
	.param .u64 .ptr .align 1 _Z7kernelKPddddddddPKdS1_S1_S1_iS1_S1_S1_S1_S1_S1_S1_PKiS1_S1_iiS1_d_param_13,
	.param .u64 .ptr .align 1 _Z7kernelKPddddddddPKdS1_S1_S1_iS1_S1_S1_S1_S1_S1_S1_PKiS1_S1_iiS1_d_param_14,
	.param .u64 .ptr .align 1 _Z7kernelKPddddddddPKdS1_S1_S1_iS1_S1_S1_S1_S1_S1_S1_PKiS1_S1_iiS1_d_param_15,
	.param .u64 .ptr .align 1 _Z7kernelKPddddddddPKdS1_S1_S1_iS1_S1_S1_S1_S1_S1_S1_PKiS1_S1_iiS1_d_param_16,
	.param .u64 .ptr .align 1 _Z7kernelKPddddddddPKdS1_S1_S1_iS1_S1_S1_S1_S1_S1_S1_PKiS1_S1_iiS1_d_param_17,
	.param .u64 .ptr .align 1 _Z7kernelKPddddddddPKdS1_S1_S1_iS1_S1_S1_S1_S1_S1_S1_PKiS1_S1_iiS1_d_param_18,
	.param .u64 .ptr .align 1 _Z7kernelKPddddddddPKdS1_S1_S1_iS1_S1_S1_S1_S1_S1_S1_PKiS1_S1_iiS1_d_param_19,
	.param .u64 .ptr .align 1 _Z7kernelKPddddddddPKdS1_S1_S1_iS1_S1_S1_S1_S1_S1_S1_PKiS1_S1_iiS1_d_param_20,
	.param .u64 .ptr .align 1 _Z7kernelKPddddddddPKdS1_S1_S1_iS1_S1_S1_S1_S1_S1_S1_PKiS1_S1_iiS1_d_param_21,
	.param .u64 .ptr .align 1 _Z7kernelKPddddddddPKdS1_S1_S1_iS1_S1_S1_S1_S1_S1_S1_PKiS1_S1_iiS1_d_param_22,
	.param .u32 _Z7kernelKPddddddddPKdS1_S1_S1_iS1_S1_S1_S1_S1_S1_S1_PKiS1_S1_iiS1_d_param_23,
	.param .u32 _Z7kernelKPddddddddPKdS1_S1_S1_iS1_S1_S1_S1_S1_S1_S1_PKiS1_S1_iiS1_d_param_24,
	.param .u64 .ptr .align 1 _Z7kernelKPddddddddPKdS1_S1_S1_iS1_S1_S1_S1_S1_S1_S1_PKiS1_S1_iiS1_d_param_25,
	.param .f64 _Z7kernelKPddddddddPKdS1_S1_S1_iS1_S1_S1_S1_S1_S1_S1_PKiS1_S1_iiS1_d_param_26
)
{
	.local .align 16 .b8 	__local_depot0[112];
	.reg .b64 	%SP;
	.reg .b64 	%SPL;
	.reg .pred 	%p<69>;
	.reg .b32 	%r<162>;
	.reg .b32 	%f<22>;
	.reg .b64 	%rd<130>;
	.reg .b64 	%fd<952>;

	mov.u64 	%SPL, __local_depot0;
	ld.param.f64 	%fd152, [_Z7kernelKPddddddddPKdS1_S1_S1_iS1_S1_S1_S1_S1_S1_S1_PKiS1_S1_iiS1_d_param_4];
	ld.param.f64 	%fd153, [_Z7kernelKPddddddddPKdS1_S1_S1_iS1_S1_S1_S1_S1_S1_S1_PKiS1_S1_iiS1_d_param_5];
	ld.param.f64 	%fd154, [_Z7kernelKPddddddddPKdS1_S1_S1_iS1_S1_S1_S1_S1_S1_S1_PKiS1_S1_iiS1_d_param_6];
	ld.param.u64 	%rd20, [_Z7kernelKPddddddddPKdS1_S1_S1_iS1_S1_S1_S1_S1_S1_S1_PKiS1_S1_iiS1_d_param_17];
	ld.param.u32 	%r34, [_Z7kernelKPddddddddPKdS1_S1_S1_iS1_S1_S1_S1_S1_S1_S1_PKiS1_S1_iiS1_d_param_23];
	ld.param.u32 	%r35, [_Z7kernelKPddddddddPKdS1_S1_S1_iS1_S1_S1_S1_S1_S1_S1_PKiS1_S1_iiS1_d_param_24];
	ld.param.u64 	%rd26, [_Z7kernelKPddddddddPKdS1_S1_S1_iS1_S1_S1_S1_S1_S1_S1_PKiS1_S1_iiS1_d_param_25];
	ld.param.f64 	%fd156, [_Z7kernelKPddddddddPKdS1_S1_S1_iS1_S1_S1_S1_S1_S1_S1_PKiS1_S1_iiS1_d_param_26];
	cvta.to.global.u64 	%rd1, %rd20;
	add.u64 	%rd2, %SPL, 0;
	add.u64 	%rd3, %SPL, 80;
	add.u64 	%rd4, %SPL, 96;
	mov.u32 	%r36, %ctaid.z;
	add.s32 	%r1, %r34, %r36;
	setp.ge.u32 	%p4, %r1, %r35;
	@%p4 bra 	$L__BB0_43;
	ld.param.f64 	%fd895, [_Z7kernelKPddddddddPKdS1_S1_S1_iS1_S1_S1_S1_S1_S1_S1_PKiS1_S1_iiS1_d_param_3];
	ld.param.f64 	%fd889, [_Z7kernelKPddddddddPKdS1_S1_S1_iS1_S1_S1_S1_S1_S1_S1_PKiS1_S1_iiS1_d_param_1];
	cvta.to.global.u64 	%rd30, %rd26;
	mov.u32 	%r37, %ctaid.x;
	mul.lo.s32 	%r38, %r37, 9;
	mul.wide.u32 	%rd31, %r38, 8;
	add.s64 	%rd32, %rd1, %rd31;
	ld.global.f64 	%fd1, [%rd32];
	add.s32 	%r39, %r38, 3;
	mul.wide.u32 	%rd33, %r39, 8;
	add.s64 	%rd34, %rd1, %rd33;
	ld.global.f64 	%fd2, [%rd34];
	add.s32 	%r40, %r38, 6;
	mul.wide.u32 	%rd35, %r40, 8;
	add.s64 	%rd36, %rd1, %rd35;
	ld.global.f64 	%fd3, [%rd36];
	add.s32 	%r41, %r38, 1;
	mul.wide.u32 	%rd37, %r41, 8;
	add.s64 	%rd38, %rd1, %rd37;
	ld.global.f64 	%fd4, [%rd38];
	add.s32 	%r42, %r38, 4;
	mul.wide.u32 	%rd39, %r42, 8;
	add.s64 	%rd40, %rd1, %rd39;
	ld.global.f64 	%fd5, [%rd40];
	add.s32 	%r43, %r38, 7;
	mul.wide.u32 	%rd41, %r43, 8;
	add.s64 	%rd42, %rd1, %rd41;
	ld.global.f64 	%fd6, [%rd42];
	add.s32 	%r44, %r38, 2;
	mul.wide.u32 	%rd43, %r44, 8;
	add.s64 	%rd44, %rd1, %rd43;
	ld.global.f64 	%fd7, [%rd44];
	add.s32 	%r45, %r38, 5;
	mul.wide.u32 	%rd45, %r45, 8;
	add.s64 	%rd46, %rd1, %rd45;
	ld.global.f64 	%fd8, [%rd46];
	add.s32 	%r46, %r38, 8;
	mul.wide.u32 	%rd47, %r46, 8;
	add.s64 	%rd48, %rd1, %rd47;
	ld.global.f64 	%fd9, [%rd48];
	mov.u32 	%r47, %ctaid.y;
	mul.lo.s32 	%r48, %r47, 3;
	mul.wide.u32 	%rd49, %r48, 8;
	add.s64 	%rd50, %rd30, %rd49;
	ld.global.f64 	%fd157, [%rd50];
	ld.global.f64 	%fd158, [%rd50+8];
	ld.global.f64 	%fd159, [%rd50+16];
	sub.f64 	%fd160, %fd1, %fd157;
	sub.f64 	%fd161, %fd2, %fd158;
	sub.f64 	%fd162, %fd3, %fd159;
	mul.f64 	%fd163, %fd161, %fd161;
	fma.rn.f64 	%fd164, %fd160, %fd160, %fd163;
	fma.rn.f64 	%fd165, %fd162, %fd162, %fd164;
	sqrt.rn.f64 	%fd166, %fd165;
	max.f64 	%fd167, %fd166, 0d0000000000000000;
	min.f64 	%fd168, %fd166, 0d4059000000000000;
	sub.f64 	%fd169, %fd4, %fd157;
	sub.f64 	%fd170, %fd5, %fd158;
	sub.f64 	%fd171, %fd6, %fd159;
	mul.f64 	%fd172, %fd170, %fd170;
	fma.rn.f64 	%fd173, %fd169, %fd169, %fd172;
	fma.rn.f64 	%fd174, %fd171, %fd171, %fd173;
	sqrt.rn.f64 	%fd175, %fd174;
	setp.gt.f64 	%p5, %fd175, %fd167;
	selp.f64 	%fd176, %fd175, %fd167, %p5;
	setp.lt.f64 	%p6, %fd175, %fd168;
	selp.f64 	%fd177, %fd175, %fd168, %p6;
	sub.f64 	%fd178, %fd7, %fd157;
	sub.f64 	%fd179, %fd8, %fd158;
	sub.f64 	%fd180, %fd9, %fd159;
	mul.f64 	%fd181, %fd179, %fd179;
	fma.rn.f64 	%fd182, %fd178, %fd178, %fd181;
	fma.rn.f64 	%fd183, %fd180, %fd180, %fd182;
	sqrt.rn.f64 	%fd184, %fd183;
	setp.gt.f64 	%p7, %fd184, %fd176;
	selp.f64 	%fd185, %fd184, %fd176, %p7;
	setp.lt.f64 	%p8, %fd184, %fd177;
	selp.f64 	%fd10, %fd184, %fd177, %p8;
	add.s32 	%r49, %r1, -2;
	cvt.rn.f64.s32 	%fd186, %r49;
	mul.f64 	%fd187, %fd895, %fd186;
	mul.f64 	%fd188, %fd889, %fd187;
	add.f64 	%fd189, %fd156, %fd185;
	setp.gt.f64 	%p9, %fd188, %fd189;
	@%p9 bra 	$L__BB0_43;
	ld.param.f64 	%fd892, [_Z7kernelKPddddddddPKdS1_S1_S1_iS1_S1_S1_S1_S1_S1_S1_PKiS1_S1_iiS1_d_param_2];
	ld.param.f64 	%fd890, [_Z7kernelKPddddddddPKdS1_S1_S1_iS1_S1_S1_S1_S1_S1_S1_PKiS1_S1_iiS1_d_param_1];
	add.s32 	%r50, %r1, 1;
	cvt.rn.f64.s32 	%fd190, %r50;
	mul.f64 	%fd191, %fd892, %fd190;
	mul.f64 	%fd192, %fd890, %fd191;
	add.f64 	%fd193, %fd156, %fd156;
	sub.f64 	%fd194, %fd10, %fd193;
	setp.lt.f64 	%p10, %fd192, %fd194;
	@%p10 bra 	$L__BB0_43;
	mov.u32 	%r52, %tid.x;
	mov.u32 	%r53, %ntid.y;
	mov.u32 	%r54, %tid.y;
	mad.lo.s32 	%r55, %r52, %r53, %r54;
	mov.u32 	%r56, matrixSubBlock;
	mad.lo.s32 	%r57, %r55, 72, %r56;
	mov.b64 	%rd51, 0;
	st.shared.u64 	[%r57], %rd51;
	st.shared.u64 	[%r57+8], %rd51;
	st.shared.u64 	[%r57+16], %rd51;
	st.shared.u64 	[%r57+24], %rd51;
	st.shared.u64 	[%r57+32], %rd51;
	st.shared.u64 	[%r57+40], %rd51;
	st.shared.u64 	[%r57+48], %rd51;
	st.shared.u64 	[%r57+56], %rd51;
	st.shared.u64 	[%r57+64], %rd51;
	add.f64 	%fd196, %fd153, %fd153;
	div.rn.f64 	%fd11, %fd196, %fd154;
	mov.f64 	%fd197, 0d4014000000000000;
	{
	.reg .b32 %temp; 
	mov.b64 	{%temp, %r2}, %fd197;
	}
	mov.f64 	%fd198, 0d4008000000000000;
	{
	.reg .b32 %temp; 
	mov.b64 	{%temp, %r3}, %fd198;
	}
	mul.f64 	%fd199, %fd152, %fd153;
	add.f64 	%fd200, %fd152, %fd153;
	mul.f64 	%fd201, %fd154, %fd200;
	div.rn.f64 	%fd12, %fd199, %fd201;
	div.rn.f64 	%fd13, %fd152, %fd200;
	div.rn.f64 	%fd14, %fd153, %fd200;
	mov.f64 	%fd202, 0d4000000000000000;
	{
	.reg .b32 %temp; 
	mov.b64 	{%temp, %r4}, %fd202;
	}
	neg.f64 	%fd15, %fd12;
	mov.b32 	%r157, 0;
	mov.f64 	%fd943, 0d0000000000000000;
	mov.f64 	%fd944, %fd943;
	mov.f64 	%fd945, %fd943;
	mov.f64 	%fd946, %fd943;
	mov.f64 	%fd947, %fd943;
	mov.f64 	%fd948, %fd943;
	mov.f64 	%fd949, %fd943;
	mov.f64 	%fd950, %fd943;
	mov.f64 	%fd951, %fd943;
$L__BB0_4:
	mov.u32 	%r6, %ctaid.x;
	setp.eq.s32 	%p11, %r157, %r6;
	@%p11 bra 	$L__BB0_13;
	ld.param.u64 	%rd125, [_Z7kernelKPddddddddPKdS1_S1_S1_iS1_S1_S1_S1_S1_S1_S1_PKiS1_S1_iiS1_d_param_20];
	mov.u32 	%r58, %ctaid.y;
	mov.u32 	%r59, %nctaid.x;
	mad.lo.s32 	%r60, %r58, %r59, %r157;
	cvta.to.global.u64 	%rd52, %rd125;
	mul.wide.s32 	%rd53, %r60, 4;
	add.s64 	%rd54, %rd52, %rd53;
	ld.global.u32 	%r7, [%rd54];
	setp.eq.s32 	%p12, %r7, 0;
	@%p12 bra 	$L__BB0_13;
	ld.param.u64 	%rd126, [_Z7kernelKPddddddddPKdS1_S1_S1_iS1_S1_S1_S1_S1_S1_S1_PKiS1_S1_iiS1_d_param_21];
	ld.param.u64 	%rd124, [_Z7kernelKPddddddddPKdS1_S1_S1_iS1_S1_S1_S1_S1_S1_S1_PKiS1_S1_iiS1_d_param_19];
	ld.param.u64 	%rd122, [_Z7kernelKPddddddddPKdS1_S1_S1_iS1_S1_S1_S1_S1_S1_S1_PKiS1_S1_iiS1_d_param_17];
	ld.param.u64 	%rd121, [_Z7kernelKPddddddddPKdS1_S1_S1_iS1_S1_S1_S1_S1_S1_S1_PKiS1_S1_iiS1_d_param_16];
	ld.param.u64 	%rd120, [_Z7kernelKPddddddddPKdS1_S1_S1_iS1_S1_S1_S1_S1_S1_S1_PKiS1_S1_iiS1_d_param_15];
	ld.param.u64 	%rd119, [_Z7kernelKPddddddddPKdS1_S1_S1_iS1_S1_S1_S1_S1_S1_S1_PKiS1_S1_iiS1_d_param_14];
	ld.param.u32 	%r154, [_Z7kernelKPddddddddPKdS1_S1_S1_iS1_S1_S1_S1_S1_S1_S1_PKiS1_S1_iiS1_d_param_12];
	setp.lt.s32 	%p13, %r154, 1;
	mul.lo.s32 	%r61, %r157, 3;
	cvt.u64.u32 	%rd5, %r61;
	cvta.to.global.u64 	%rd55, %rd124;
	mul.wide.u32 	%rd56, %r61, 8;
	add.s64 	%rd57, %rd55, %rd56;
	ld.global.f64 	%fd25, [%rd57];
	ld.global.f64 	%fd26, [%rd57+8];
	ld.global.f64 	%fd27, [%rd57+16];
	mul.lo.s32 	%r62, %r157, 9;
	cvta.to.global.u64 	%rd58, %rd126;
	mul.wide.u32 	%rd59, %r62, 8;
	add.s64 	%rd60, %rd58, %rd59;
	ld.global.f64 	%fd28, [%rd60];
	st.local.f64 	[%rd2], %fd28;
	ld.global.f64 	%fd29, [%rd60+24];
	st.local.f64 	[%rd2+8], %fd29;
	ld.global.f64 	%fd30, [%rd60+48];
	st.local.f64 	[%rd2+16], %fd30;
	ld.global.f64 	%fd31, [%rd60+8];
	st.local.f64 	[%rd2+24], %fd31;
	ld.global.f64 	%fd32, [%rd60+32];
	st.local.f64 	[%rd2+32], %fd32;
	ld.global.f64 	%fd33, [%rd60+56];
	st.local.f64 	[%rd2+40], %fd33;
	ld.global.f64 	%fd34, [%rd60+16];
	st.local.f64 	[%rd2+48], %fd34;
	ld.global.f64 	%fd35, [%rd60+40];
	st.local.f64 	[%rd2+56], %fd35;
	ld.global.f64 	%fd36, [%rd60+64];
	st.local.f64 	[%rd2+64], %fd36;
	cvta.to.global.u64 	%rd61, %rd122;
	add.s64 	%rd62, %rd61, %rd59;
	ld.global.f64 	%fd203, [%rd62];
	ld.global.f64 	%fd204, [%rd62+24];
	ld.global.f64 	%fd205, [%rd62+48];
	ld.global.f64 	%fd206, [%rd62+8];
	ld.global.f64 	%fd207, [%rd62+32];
	ld.global.f64 	%fd208, [%rd62+56];
	ld.global.f64 	%fd209, [%rd62+16];
	ld.global.f64 	%fd210, [%rd62+40];
	ld.global.f64 	%fd211, [%rd62+64];
	cvta.to.global.u64 	%rd63, %rd119;
	mov.u32 	%r63, %ntid.y;
	mov.u32 	%r64, %tid.x;
	mov.u32 	%r8, %tid.y;
	mad.lo.s32 	%r65, %r64, %r63, %r8;
	mul.wide.u32 	%rd64, %r65, 8;
	add.s64 	%rd65, %rd63, %rd64;
	ld.global.f64 	%fd212, [%rd65];
	cvta.to.global.u64 	%rd66, %rd120;
	add.s64 	%rd67, %rd66, %rd64;
	ld.global.f64 	%fd213, [%rd67];
	cvta.to.global.u64 	%rd68, %rd121;
	add.s64 	%rd69, %rd68, %rd64;
	ld.global.f64 	%fd214, [%rd69];
	mul.f64 	%fd215, %fd213, %fd206;
	fma.rn.f64 	%fd216, %fd212, %fd203, %fd215;
	fma.rn.f64 	%fd37, %fd214, %fd209, %fd216;
	mul.f64 	%fd217, %fd213, %fd207;
	fma.rn.f64 	%fd218, %fd212, %fd204, %fd217;
	fma.rn.f64 	%fd38, %fd214, %fd210, %fd218;
	mul.f64 	%fd219, %fd213, %fd208;
	fma.rn.f64 	%fd220, %fd212, %fd205, %fd219;
	fma.rn.f64 	%fd39, %fd214, %fd211, %fd220;
	@%p13 bra 	$L__BB0_13;
	ld.param.u64 	%rd127, [_Z7kernelKPddddddddPKdS1_S1_S1_iS1_S1_S1_S1_S1_S1_S1_PKiS1_S1_iiS1_d_param_22];
	ld.param.u64 	%rd123, [_Z7kernelKPddddddddPKdS1_S1_S1_iS1_S1_S1_S1_S1_S1_S1_PKiS1_S1_iiS1_d_param_18];
	ld.param.u64 	%rd118, [_Z7kernelKPddddddddPKdS1_S1_S1_iS1_S1_S1_S1_S1_S1_S1_PKiS1_S1_iiS1_d_param_13];
	cvta.to.global.u64 	%rd70, %rd127;
	shl.b64 	%rd71, %rd5, 3;
	add.s64 	%rd72, %rd70, %rd71;
	cvta.to.global.u64 	%rd73, %rd118;
	mul.wide.u32 	%rd74, %r8, 8;
	add.s64 	%rd75, %rd73, %rd74;
	ld.global.f64 	%fd221, [%rd75];
	cvta.to.global.u64 	%rd76, %rd123;
	mul.wide.u32 	%rd77, %r157, 8;
	add.s64 	%rd78, %rd76, %rd77;
	ld.global.f64 	%fd222, [%rd78];
	ld.global.f64 	%fd223, [%rd72+16];
	ld.global.f64 	%fd224, [%rd72+8];
	ld.global.f64 	%fd225, [%rd72];
	mul.wide.u32 	%rd79, %r6, 8;
	add.s64 	%rd80, %rd76, %rd79;
	ld.global.f64 	%fd40, [%rd80];
	fma.rn.f64 	%fd226, %fd37, %fd28, %fd225;
	fma.rn.f64 	%fd227, %fd38, %fd29, %fd226;
	fma.rn.f64 	%fd228, %fd39, %fd30, %fd227;
	fma.rn.f64 	%fd229, %fd37, %fd31, %fd224;
	fma.rn.f64 	%fd230, %fd38, %fd32, %fd229;
	fma.rn.f64 	%fd231, %fd39, %fd33, %fd230;
	fma.rn.f64 	%fd232, %fd37, %fd34, %fd223;
	fma.rn.f64 	%fd233, %fd38, %fd35, %fd232;
	fma.rn.f64 	%fd234, %fd39, %fd36, %fd233;
	setp.eq.s32 	%p14, %r7, 1;
	selp.f64 	%fd235, 0d3FF0000000000000, 0d0000000000000000, %p14;
	setp.eq.s32 	%p15, %r7, 2;
	selp.f64 	%fd236, 0d3FF0000000000000, 0d0000000000000000, %p15;
	setp.eq.s32 	%p16, %r7, 3;
	selp.f64 	%fd237, 0d3FF0000000000000, 0d0000000000000000, %p16;
	mul.f64 	%fd238, %fd231, %fd236;
	fma.rn.f64 	%fd239, %fd228, %fd235, %fd238;
	fma.rn.f64 	%fd41, %fd234, %fd237, %fd239;
	mul.f64 	%fd42, %fd221, %fd222;
	mov.b32 	%r158, 0;
$L__BB0_8:
	ld.param.u64 	%rd117, [_Z7kernelKPddddddddPKdS1_S1_S1_iS1_S1_S1_S1_S1_S1_S1_PKiS1_S1_iiS1_d_param_11];
	ld.param.u64 	%rd116, [_Z7kernelKPddddddddPKdS1_S1_S1_iS1_S1_S1_S1_S1_S1_S1_PKiS1_S1_iiS1_d_param_10];
	ld.param.u64 	%rd115, [_Z7kernelKPddddddddPKdS1_S1_S1_iS1_S1_S1_S1_S1_S1_S1_PKiS1_S1_iiS1_d_param_9];
	ld.param.u64 	%rd114, [_Z7kernelKPddddddddPKdS1_S1_S1_iS1_S1_S1_S1_S1_S1_S1_PKiS1_S1_iiS1_d_param_8];
	ld.param.f64 	%fd896, [_Z7kernelKPddddddddPKdS1_S1_S1_iS1_S1_S1_S1_S1_S1_S1_PKiS1_S1_iiS1_d_param_3];
	ld.param.f64 	%fd893, [_Z7kernelKPddddddddPKdS1_S1_S1_iS1_S1_S1_S1_S1_S1_S1_PKiS1_S1_iiS1_d_param_2];
	setp.lt.s32 	%p17, %r4, 0;
	and.b32  	%r68, %r4, 2146435072;
	setp.eq.s32 	%p18, %r68, 1062207488;
	setp.lt.s32 	%p19, %r3, 0;
	and.b32  	%r69, %r3, 2146435072;
	setp.eq.s32 	%p20, %r69, 1073741824;
	setp.lt.s32 	%p21, %r2, 0;
	and.b32  	%r70, %r2, 2146435072;
	setp.eq.s32 	%p22, %r70, 1074790400;
	cvta.to.global.u64 	%rd81, %rd114;
	mul.wide.u32 	%rd82, %r158, 8;
	add.s64 	%rd83, %rd81, %rd82;
	ld.global.f64 	%fd240, [%rd83];
	mul.f64 	%fd241, %fd240, %fd40;
	cvta.to.global.u64 	%rd84, %rd115;
	add.s64 	%rd85, %rd84, %rd82;
	ld.global.f64 	%fd242, [%rd85];
	cvta.to.global.u64 	%rd86, %rd116;
	add.s64 	%rd87, %rd86, %rd82;
	ld.global.f64 	%fd243, [%rd87];
	cvta.to.global.u64 	%rd88, %rd117;
	add.s64 	%rd89, %rd88, %rd82;
	ld.global.f64 	%fd244, [%rd89];
	mul.f64 	%fd245, %fd243, %fd4;
	fma.rn.f64 	%fd246, %fd242, %fd1, %fd245;
	fma.rn.f64 	%fd247, %fd244, %fd7, %fd246;
	mul.f64 	%fd248, %fd243, %fd5;
	fma.rn.f64 	%fd249, %fd242, %fd2, %fd248;
	fma.rn.f64 	%fd250, %fd244, %fd8, %fd249;
	mul.f64 	%fd251, %fd243, %fd6;
	fma.rn.f64 	%fd252, %fd242, %fd3, %fd251;
	fma.rn.f64 	%fd253, %fd244, %fd9, %fd252;
	sub.f64 	%fd254, %fd247, %fd37;
	sub.f64 	%fd255, %fd250, %fd38;
	sub.f64 	%fd256, %fd253, %fd39;
	mul.f64 	%fd52, %fd254, %fd254;
	mul.f64 	%fd53, %fd255, %fd255;
	add.f64 	%fd257, %fd52, %fd53;
	mul.f64 	%fd54, %fd256, %fd256;
	add.f64 	%fd258, %fd257, %fd54;
	sqrt.rn.f64 	%fd55, %fd258;
	mov.b32 	%r71, 1;
	mov.b32 	%r72, -3;
	mov.b32 	%r73, 3;
	mov.b32 	%r74, -1;
	st.local.v4.u32 	[%rd3], {%r74, %r73, %r72, %r71};
	mov.b32 	%r159, 0;
	mov.b32 	%r75, -2;
	st.local.v4.u32 	[%rd4], {%r75, %r74, %r159, %r71};
	mul.f64 	%fd259, %fd255, 0d4008000000000000;
	mul.f64 	%fd56, %fd254, %fd259;
	{
	.reg .b32 %temp; 
	mov.b64 	{%temp, %r76}, %fd55;
	}
	abs.f64 	%fd57, %fd55;
	setp.lt.s32 	%p23, %r76, 0;
	and.pred  	%p1, %p23, %p22;
	selp.b32 	%r77, %r76, 0, %p22;
	or.b32  	%r78, %r77, 2146435072;
	selp.b32 	%r79, %r78, %r77, %p21;
	mov.b64 	%fd58, {%r159, %r79};
	add.f64 	%fd260, %fd55, 0d4014000000000000;
	{
	.reg .b32 %temp; 
	mov.b64 	{%temp, %r80}, %fd260;
	}
	and.b32  	%r10, %r80, 2146435072;
	and.b32  	%r81, %r2, 2147483647;
	setp.ne.s32 	%p24, %r81, 1071644672;
	selp.b32 	%r82, 0, 2146435072, %p21;
	or.b32  	%r83, %r82, -2147483648;
	selp.b32 	%r84, %r83, %r82, %p24;
	selp.b32 	%r85, %r84, %r82, %p22;
	selp.b32 	%r86, %r85, %r82, %p23;
	mov.b64 	%fd59, {%r159, %r86};
	mul.f64 	%fd261, %fd256, 0d4008000000000000;
	mul.f64 	%fd60, %fd254, %fd261;
	div.rn.f64 	%fd61, %fd55, %fd896;
	add.f64 	%fd262, %fd55, %fd55;
	div.rn.f64 	%fd62, %fd262, %fd896;
	div.rn.f64 	%fd63, %fd55, %fd893;
	div.rn.f64 	%fd64, %fd262, %fd893;
	mul.f64 	%fd65, %fd254, %fd255;
	and.pred  	%p2, %p23, %p20;
	selp.b32 	%r87, %r76, 0, %p20;
	or.b32  	%r88, %r87, 2146435072;
	selp.b32 	%r89, %r88, %r87, %p19;
	mov.b64 	%fd66, {%r159, %r89};
	add.f64 	%fd263, %fd55, 0d4008000000000000;
	{
	.reg .b32 %temp; 
	mov.b64 	{%temp, %r90}, %fd263;
	}
	and.b32  	%r11, %r90, 2146435072;
	and.b32  	%r91, %r3, 2147483647;
	setp.ne.s32 	%p25, %r91, 1071644672;
	selp.b32 	%r92, 0, 2146435072, %p19;
	or.b32  	%r93, %r92, -2147483648;
	selp.b32 	%r94, %r93, %r92, %p25;
	selp.b32 	%r95, %r94, %r92, %p20;
	selp.b32 	%r96, %r95, %r92, %p23;
	mov.b64 	%fd67, {%r159, %r96};
	mul.f64 	%fd68, %fd254, %fd256;
	mul.f64 	%fd69, %fd255, %fd259;
	mul.f64 	%fd70, %fd255, %fd261;
	mul.f64 	%fd71, %fd255, %fd256;
	mul.f64 	%fd72, %fd259, %fd256;
	mul.f64 	%fd73, %fd256, %fd261;
	mul.f64 	%fd264, %fd254, 0d4008000000000000;
	mul.f64 	%fd74, %fd254, %fd264;
	mul.f64 	%fd75, %fd264, %fd255;
	mul.f64 	%fd76, %fd264, %fd256;
	mul.f64 	%fd265, %fd13, %fd254;
	mul.f64 	%fd77, %fd265, %fd25;
	mul.f64 	%fd266, %fd14, %fd254;
	mul.f64 	%fd78, %fd266, %fd25;
	mul.f64 	%fd267, %fd255, %fd26;
	fma.rn.f64 	%fd268, %fd254, %fd25, %fd267;
	fma.rn.f64 	%fd79, %fd256, %fd27, %fd268;
	mul.f64 	%fd80, %fd265, %fd26;
	mul.f64 	%fd269, %fd14, %fd255;
	mul.f64 	%fd81, %fd269, %fd25;
	mul.f64 	%fd82, %fd265, %fd27;
	mul.f64 	%fd270, %fd14, %fd256;
	mul.f64 	%fd83, %fd270, %fd25;
	mul.f64 	%fd271, %fd13, %fd255;
	mul.f64 	%fd84, %fd271, %fd25;
	mul.f64 	%fd85, %fd266, %fd26;
	mul.f64 	%fd86, %fd271, %fd26;
	mul.f64 	%fd87, %fd269, %fd26;
	mul.f64 	%fd88, %fd271, %fd27;
	mul.f64 	%fd89, %fd270, %fd26;
	mul.f64 	%fd272, %fd13, %fd256;
	mul.f64 	%fd90, %fd272, %fd25;
	mul.f64 	%fd91, %fd266, %fd27;
	mul.f64 	%fd92, %fd272, %fd26;
	mul.f64 	%fd93, %fd269, %fd27;
	mul.f64 	%fd94, %fd272, %fd27;
	mul.f64 	%fd95, %fd270, %fd27;
	and.pred  	%p3, %p23, %p18;
	selp.b32 	%r97, %r76, 0, %p18;
	or.b32  	%r98, %r97, 2146435072;
	selp.b32 	%r99, %r98, %r97, %p17;
	mov.b64 	%fd96, {%r159, %r99};
	add.f64 	%fd273, %fd55, 0d4000000000000000;
	{
	.reg .b32 %temp; 
	mov.b64 	{%temp, %r100}, %fd273;
	}
	and.b32  	%r12, %r100, 2146435072;
	and.b32  	%r101, %r4, 2147483647;
	setp.ne.s32 	%p26, %r101, 1071644672;
	selp.b32 	%r102, 0, 2146435072, %p17;
	or.b32  	%r103, %r102, -2147483648;
	selp.b32 	%r104, %r103, %r102, %p26;
	selp.b32 	%r105, %r104, %r102, %p18;
	selp.b32 	%r106, %r105, %r102, %p23;
	mov.b64 	%fd97, {%r159, %r106};
	mul.f64 	%fd98, %fd42, %fd241;
	mul.f64 	%fd274, %fd12, 0d0000000000000000;
	div.rn.f64 	%fd99, %fd274, %fd55;
	div.rn.f64 	%fd100, %fd15, %fd55;
	div.rn.f64 	%fd101, %fd12, %fd55;
	mov.u64 	%rd128, %rd4;
	mov.u64 	%rd129, %rd3;
$L__BB0_9:
	ld.param.u32 	%r156, [_Z7kernelKPddddddddPKdS1_S1_S1_iS1_S1_S1_S1_S1_S1_S1_PKiS1_S1_iiS1_d_param_23];
	ld.param.f64 	%fd891, [_Z7kernelKPddddddddPKdS1_S1_S1_iS1_S1_S1_S1_S1_S1_S1_PKiS1_S1_iiS1_d_param_1];
	ld.local.u32 	%r107, [%rd128];
	cvt.rn.f64.s32 	%fd275, %r107;
	mov.u32 	%r108, %ctaid.z;
	cvt.rn.f64.u32 	%fd276, %r108;
	cvt.rn.f64.s32 	%fd277, %r156;
	add.f64 	%fd278, %fd276, %fd277;
	add.f64 	%fd279, %fd278, %fd275;
	mul.f64 	%fd111, %fd891, %fd279;
	setp.le.f64 	%p27, %fd111, 0d0000000000000000;
	@%p27 bra 	$L__BB0_11;
	ld.param.f64 	%fd897, [_Z7kernelKPddddddddPKdS1_S1_S1_iS1_S1_S1_S1_S1_S1_S1_PKiS1_S1_iiS1_d_param_3];
	ld.param.f64 	%fd894, [_Z7kernelKPddddddddPKdS1_S1_S1_iS1_S1_S1_S1_S1_S1_S1_PKiS1_S1_iiS1_d_param_2];
	setp.eq.s32 	%p28, %r12, 2146435072;
	setp.ne.s32 	%p29, %r11, 2146435072;
	setp.eq.f64 	%p30, %fd55, 0d3FF0000000000000;
	setp.neu.f64 	%p31, %fd57, 0d7FF0000000000000;
	add.f64 	%fd280, %fd52, %fd53;
	add.f64 	%fd281, %fd280, %fd54;
	setp.ltu.f64 	%p32, %fd281, 0d0000000000000000;
	setp.ne.s32 	%p34, %r10, 2146435072;
	setp.eq.f64 	%p35, %fd281, 0d0000000000000000;
	mul.wide.s32 	%rd90, %r7, 24;
	add.s64 	%rd91, %rd2, %rd90;
	ld.local.f64 	%fd282, [%rd91+-8];
	mul.f64 	%fd283, %fd26, %fd282;
	ld.local.f64 	%fd284, [%rd91+-16];
	mul.f64 	%fd285, %fd27, %fd284;
	sub.f64 	%fd286, %fd283, %fd285;
	ld.local.f64 	%fd287, [%rd91+-24];
	mul.f64 	%fd288, %fd27, %fd287;
	mul.f64 	%fd289, %fd25, %fd282;
	sub.f64 	%fd290, %fd288, %fd289;
	mul.f64 	%fd291, %fd25, %fd284;
	mul.f64 	%fd292, %fd26, %fd287;
	sub.f64 	%fd293, %fd291, %fd292;
	{ // callseq 0, 0
	.param .b64 param0;
	st.param.f64 	[param0], %fd57;
	.param .b64 param1;
	st.param.f64 	[param1], 0d4014000000000000;
	.param .b64 retval0;
	call.uni (retval0), 
	__internal_accurate_pow, 
	(
	param0, 
	param1
	);
	ld.param.f64 	%fd294, [retval0];
	} // callseq 0
	neg.f64 	%fd296, %fd294;
	selp.f64 	%fd297, %fd296, %fd294, %p1;
	sub.f64 	%fd298, %fd111, %fd61;
	mul.f64 	%fd299, %fd298, %fd298;
	add.f64 	%fd300, %fd62, %fd111;
	mul.f64 	%fd301, %fd300, %fd299;
	div.rn.f64 	%fd302, %fd301, 0d4018000000000000;
	setp.gt.f64 	%p36, %fd111, %fd61;
	selp.f64 	%fd303, 0d3FF0000000000000, 0d0000000000000000, %p36;
	mul.f64 	%fd304, %fd302, %fd303;
	sub.f64 	%fd305, %fd111, %fd63;
	mul.f64 	%fd306, %fd305, %fd305;
	add.f64 	%fd307, %fd64, %fd111;
	mul.f64 	%fd308, %fd307, %fd306;
	div.rn.f64 	%fd309, %fd308, 0d4018000000000000;
	setp.gt.f64 	%p37, %fd111, %fd63;
	selp.f64 	%fd310, 0d3FF0000000000000, 0d0000000000000000, %p37;
	mul.f64 	%fd311, %fd309, %fd310;
	sub.f64 	%fd312, %fd304, %fd311;
	{ // callseq 1, 0
	.param .b64 param0;
	st.param.f64 	[param0], %fd57;
	.param .b64 param1;
	st.param.f64 	[param1], 0d4008000000000000;
	.param .b64 retval0;
	call.uni (retval0), 
	__internal_accurate_pow, 
	(
	param0, 
	param1
	);
	ld.param.f64 	%fd313, [retval0];
	} // callseq 1
	neg.f64 	%fd315, %fd313;
	selp.f64 	%fd316, %fd315, %fd313, %p2;
	mul.f64 	%fd317, %fd298, %fd303;
	mul.f64 	%fd318, %fd897, %fd897;
	div.rn.f64 	%fd319, %fd317, %fd318;
	mul.f64 	%fd320, %fd305, %fd310;
	mul.f64 	%fd321, %fd894, %fd894;
	div.rn.f64 	%fd322, %fd320, %fd321;
	sub.f64 	%fd323, %fd319, %fd322;
	setp.gt.f64 	%p38, %fd55, %fd63;
	selp.f64 	%fd324, 0d3FF0000000000000, 0d0000000000000000, %p38;
	mul.f64 	%fd325, %fd305, %fd324;
	div.rn.f64 	%fd326, %fd325, %fd321;
	sub.f64 	%fd327, %fd319, %fd326;
	selp.f64 	%fd328, %fd58, %fd297, %p35;
	selp.f64 	%fd329, %fd328, %fd59, %p31;
	mov.f64 	%fd330, 0d4014000000000000;
	add.rn.f64 	%fd331, %fd55, %fd330;
	selp.f64 	%fd332, %fd331, %fd329, %p32;
	selp.f64 	%fd333, %fd328, %fd332, %p34;
	selp.f64 	%fd334, 0d3FF0000000000000, %fd333, %p30;
	div.rn.f64 	%fd335, %fd56, %fd334;
	div.rn.f64 	%fd336, %fd60, %fd334;
	mul.f64 	%fd337, %fd336, 0d0000000000000000;
	fma.rn.f64 	%fd338, %fd335, 0d0000000000000000, %fd337;
	mul.f64 	%fd339, %fd11, %fd338;
	selp.f64 	%fd340, %fd66, %fd316, %p35;
	selp.f64 	%fd341, %fd340, %fd67, %p31;
	mov.f64 	%fd342, 0d4008000000000000;
	add.rn.f64 	%fd343, %fd55, %fd342;
	selp.f64 	%fd344, %fd343, %fd341, %p32;
	selp.f64 	%fd345, %fd340, %fd344, %p29;
	selp.f64 	%fd346, 0d3FF0000000000000, %fd345, %p30;
	div.rn.f64 	%fd347, %fd65, %fd346;
	mul.f64 	%fd348, %fd347, 0d0000000000000000;
	div.rn.f64 	%fd349, %fd68, %fd346;
	mul.f64 	%fd350, %fd349, 0d0000000000000000;
	add.f64 	%fd351, %fd348, %fd350;
	mul.f64 	%fd352, %fd11, %fd351;
	mul.f64 	%fd353, %fd323, %fd352;
	fma.rn.f64 	%fd354, %fd312, %fd339, %fd353;
	mul.f64 	%fd355, %fd327, %fd99;
	div.rn.f64 	%fd356, %fd69, %fd334;
	rcp.rn.f64 	%fd357, %fd346;
	sub.f64 	%fd358, %fd356, %fd357;
	div.rn.f64 	%fd359, %fd70, %fd334;
	mul.f64 	%fd360, %fd359, 0d0000000000000000;
	fma.rn.f64 	%fd361, %fd358, 0d0000000000000000, %fd360;
	mul.f64 	%fd362, %fd11, %fd361;
	fma.rn.f64 	%fd363, %fd312, %fd362, %fd355;
	div.rn.f64 	%fd364, %fd53, %fd346;
	div.rn.f64 	%fd365, %fd71, %fd346;
	mul.f64 	%fd366, %fd365, 0d0000000000000000;
	fma.rn.f64 	%fd367, %fd364, 0d0000000000000000, %fd366;
	mul.f64 	%fd368, %fd11, %fd367;
	fma.rn.f64 	%fd369, %fd323, %fd368, %fd363;
	div.rn.f64 	%fd370, %fd72, %fd334;
	div.rn.f64 	%fd371, %fd73, %fd334;
	sub.f64 	%fd372, %fd371, %fd357;
	mul.f64 	%fd373, %fd372, 0d0000000000000000;
	fma.rn.f64 	%fd374, %fd370, 0d0000000000000000, %fd373;
	mul.f64 	%fd375, %fd11, %fd374;
	fma.rn.f64 	%fd376, %fd312, %fd375, %fd355;
	div.rn.f64 	%fd377, %fd54, %fd346;
	mul.f64 	%fd378, %fd377, 0d0000000000000000;
	fma.rn.f64 	%fd379, %fd365, 0d0000000000000000, %fd378;
	mul.f64 	%fd380, %fd11, %fd379;
	fma.rn.f64 	%fd381, %fd323, %fd380, %fd376;
	div.rn.f64 	%fd382, %fd74, %fd334;
	sub.f64 	%fd383, %fd382, %fd357;
	mul.f64 	%fd384, %fd383, 0d0000000000000000;
	add.f64 	%fd385, %fd384, %fd336;
	mul.f64 	%fd386, %fd11, %fd385;
	fma.rn.f64 	%fd387, %fd312, %fd386, %fd355;
	div.rn.f64 	%fd388, %fd52, %fd346;
	mul.f64 	%fd389, %fd388, 0d0000000000000000;
	add.f64 	%fd390, %fd389, %fd349;
	mul.f64 	%fd391, %fd11, %fd390;
	fma.rn.f64 	%fd392, %fd323, %fd391, %fd387;
	div.rn.f64 	%fd393, %fd75, %fd334;
	mul.f64 	%fd394, %fd393, 0d0000000000000000;
	add.f64 	%fd395, %fd394, %fd359;
	mul.f64 	%fd396, %fd11, %fd395;
	add.f64 	%fd397, %fd348, %fd365;
	mul.f64 	%fd398, %fd11, %fd397;
	mul.f64 	%fd399, %fd323, %fd398;
	fma.rn.f64 	%fd400, %fd312, %fd396, %fd399;
	div.rn.f64 	%fd401, %fd76, %fd334;
	mul.f64 	%fd402, %fd401, 0d0000000000000000;
	add.f64 	%fd403, %fd402, %fd372;
	mul.f64 	%fd404, %fd11, %fd403;
	mul.f64 	%fd405, %fd312, %fd404;
	fma.rn.f64 	%fd406, %fd327, %fd100, %fd405;
	add.f64 	%fd407, %fd350, %fd377;
	mul.f64 	%fd408, %fd11, %fd407;
	fma.rn.f64 	%fd409, %fd323, %fd408, %fd406;
	sub.f64 	%fd410, %fd384, %fd335;
	mul.f64 	%fd411, %fd11, %fd410;
	fma.rn.f64 	%fd412, %fd312, %fd411, %fd355;
	sub.f64 	%fd413, %fd389, %fd347;
	mul.f64 	%fd414, %fd11, %fd413;
	fma.rn.f64 	%fd415, %fd323, %fd414, %fd412;
	sub.f64 	%fd416, %fd394, %fd358;
	mul.f64 	%fd417, %fd11, %fd416;
	mul.f64 	%fd418, %fd312, %fd417;
	fma.rn.f64 	%fd419, %fd327, %fd101, %fd418;
	sub.f64 	%fd420, %fd348, %fd364;
	mul.f64 	%fd421, %fd11, %fd420;
	fma.rn.f64 	%fd422, %fd323, %fd421, %fd419;
	sub.f64 	%fd423, %fd402, %fd370;
	mul.f64 	%fd424, %fd11, %fd423;
	sub.f64 	%fd425, %fd350, %fd365;
	mul.f64 	%fd426, %fd11, %fd425;
	mul.f64 	%fd427, %fd323, %fd426;
	fma.rn.f64 	%fd428, %fd312, %fd424, %fd427;
	mul.f64 	%fd429, %fd286, %fd354;
	mov.f64 	%fd430, 0d0000000000000000;
	sub.f64 	%fd431, %fd430, %fd429;
	mul.f64 	%fd432, %fd286, %fd369;
	sub.f64 	%fd433, %fd430, %fd432;
	mul.f64 	%fd434, %fd286, %fd381;
	sub.f64 	%fd435, %fd430, %fd434;
	mul.f64 	%fd436, %fd286, %fd392;
	sub.f64 	%fd437, %fd430, %fd436;
	mul.f64 	%fd438, %fd286, %fd400;
	sub.f64 	%fd439, %fd430, %fd438;
	mul.f64 	%fd440, %fd286, %fd409;
	sub.f64 	%fd441, %fd430, %fd440;
	mul.f64 	%fd442, %fd286, %fd415;
	sub.f64 	%fd443, %fd430, %fd442;
	mul.f64 	%fd444, %fd286, %fd422;
	sub.f64 	%fd445, %fd430, %fd444;
	mul.f64 	%fd446, %fd286, %fd428;
	sub.f64 	%fd447, %fd430, %fd446;
	or.pred  	%p39, %p34, %p32;
	xor.pred  	%p40, %p34, %p39;
	selp.f64 	%fd448, %fd331, %fd328, %p40;
	selp.f64 	%fd449, %fd448, %fd59, %p31;
	selp.f64 	%fd450, %fd448, %fd449, %p39;
	selp.f64 	%fd451, 0d3FF0000000000000, %fd450, %p30;
	div.rn.f64 	%fd452, %fd56, %fd451;
	mul.f64 	%fd453, %fd452, 0d0000000000000000;
	div.rn.f64 	%fd454, %fd60, %fd451;
	sub.f64 	%fd455, %fd453, %fd454;
	mul.f64 	%fd456, %fd11, %fd455;
	or.pred  	%p41, %p29, %p32;
	xor.pred  	%p42, %p29, %p41;
	selp.f64 	%fd457, %fd343, %fd340, %p42;
	selp.f64 	%fd458, %fd457, %fd67, %p31;
	selp.f64 	%fd459, %fd457, %fd458, %p41;
	selp.f64 	%fd460, 0d3FF0000000000000, %fd459, %p30;
	div.rn.f64 	%fd461, %fd65, %fd460;
	mul.f64 	%fd462, %fd461, 0d0000000000000000;
	div.rn.f64 	%fd463, %fd68, %fd460;
	sub.f64 	%fd464, %fd462, %fd463;
	mul.f64 	%fd465, %fd11, %fd464;
	mul.f64 	%fd466, %fd323, %fd465;
	fma.rn.f64 	%fd467, %fd312, %fd456, %fd466;
	div.rn.f64 	%fd468, %fd69, %fd451;
	rcp.rn.f64 	%fd469, %fd460;
	sub.f64 	%fd470, %fd468, %fd469;
	mul.f64 	%fd471, %fd470, 0d0000000000000000;
	div.rn.f64 	%fd472, %fd70, %fd451;
	sub.f64 	%fd473, %fd471, %fd472;
	mul.f64 	%fd474, %fd11, %fd473;
	fma.rn.f64 	%fd475, %fd312, %fd474, %fd355;
	div.rn.f64 	%fd476, %fd53, %fd460;
	mul.f64 	%fd477, %fd476, 0d0000000000000000;
	div.rn.f64 	%fd478, %fd71, %fd460;
	sub.f64 	%fd479, %fd477, %fd478;
	mul.f64 	%fd480, %fd11, %fd479;
	fma.rn.f64 	%fd481, %fd323, %fd480, %fd475;
	div.rn.f64 	%fd482, %fd72, %fd451;
	mul.f64 	%fd483, %fd482, 0d0000000000000000;
	div.rn.f64 	%fd484, %fd73, %fd451;
	sub.f64 	%fd485, %fd484, %fd469;
	sub.f64 	%fd486, %fd483, %fd485;
	mul.f64 	%fd487, %fd11, %fd486;
	mul.f64 	%fd488, %fd312, %fd487;
	fma.rn.f64 	%fd489, %fd327, %fd101, %fd488;
	mul.f64 	%fd490, %fd478, 0d0000000000000000;
	div.rn.f64 	%fd491, %fd54, %fd460;
	sub.f64 	%fd492, %fd490, %fd491;
	mul.f64 	%fd493, %fd11, %fd492;
	fma.rn.f64 	%fd494, %fd323, %fd493, %fd489;
	div.rn.f64 	%fd495, %fd74, %fd451;
	sub.f64 	%fd496, %fd495, %fd469;
	mul.f64 	%fd497, %fd454, 0d0000000000000000;
	fma.rn.f64 	%fd498, %fd496, 0d0000000000000000, %fd497;
	mul.f64 	%fd499, %fd11, %fd498;
	fma.rn.f64 	%fd500, %fd312, %fd499, %fd355;
	div.rn.f64 	%fd501, %fd52, %fd460;
	mul.f64 	%fd502, %fd463, 0d0000000000000000;
	fma.rn.f64 	%fd503, %fd501, 0d0000000000000000, %fd502;
	mul.f64 	%fd504, %fd11, %fd503;
	fma.rn.f64 	%fd505, %fd323, %fd504, %fd500;
	div.rn.f64 	%fd506, %fd75, %fd451;
	mul.f64 	%fd507, %fd472, 0d0000000000000000;
	fma.rn.f64 	%fd508, %fd506, 0d0000000000000000, %fd507;
	mul.f64 	%fd509, %fd11, %fd508;
	add.f64 	%fd510, %fd462, %fd490;
	mul.f64 	%fd511, %fd11, %fd510;
	mul.f64 	%fd512, %fd323, %fd511;
	fma.rn.f64 	%fd513, %fd312, %fd509, %fd512;
	div.rn.f64 	%fd514, %fd76, %fd451;
	mul.f64 	%fd515, %fd485, 0d0000000000000000;
	fma.rn.f64 	%fd516, %fd514, 0d0000000000000000, %fd515;
	mul.f64 	%fd517, %fd11, %fd516;
	fma.rn.f64 	%fd518, %fd312, %fd517, %fd355;
	mul.f64 	%fd519, %fd491, 0d0000000000000000;
	add.f64 	%fd520, %fd502, %fd519;
	mul.f64 	%fd521, %fd11, %fd520;
	fma.rn.f64 	%fd522, %fd323, %fd521, %fd518;
	add.f64 	%fd523, %fd496, %fd453;
	mul.f64 	%fd524, %fd11, %fd523;
	mul.f64 	%fd525, %fd312, %fd524;
	fma.rn.f64 	%fd526, %fd327, %fd100, %fd525;
	add.f64 	%fd527, %fd501, %fd462;
	mul.f64 	%fd528, %fd11, %fd527;
	fma.rn.f64 	%fd529, %fd323, %fd528, %fd526;
	add.f64 	%fd530, %fd506, %fd471;
	mul.f64 	%fd531, %fd11, %fd530;
	fma.rn.f64 	%fd532, %fd312, %fd531, %fd355;
	add.f64 	%fd533, %fd461, %fd477;
	mul.f64 	%fd534, %fd11, %fd533;
	fma.rn.f64 	%fd535, %fd323, %fd534, %fd532;
	add.f64 	%fd536, %fd514, %fd483;
	mul.f64 	%fd537, %fd11, %fd536;
	add.f64 	%fd538, %fd463, %fd490;
	mul.f64 	%fd539, %fd11, %fd538;
	mul.f64 	%fd540, %fd323, %fd539;
	fma.rn.f64 	%fd541, %fd312, %fd537, %fd540;
	mul.f64 	%fd542, %fd290, %fd467;
	sub.f64 	%fd543, %fd431, %fd542;
	mul.f64 	%fd544, %fd290, %fd481;
	sub.f64 	%fd545, %fd433, %fd544;
	mul.f64 	%fd546, %fd290, %fd494;
	sub.f64 	%fd547, %fd435, %fd546;
	mul.f64 	%fd548, %fd290, %fd505;
	sub.f64 	%fd549, %fd437, %fd548;
	mul.f64 	%fd550, %fd290, %fd513;
	sub.f64 	%fd551, %fd439, %fd550;
	mul.f64 	%fd552, %fd290, %fd522;
	sub.f64 	%fd553, %fd441, %fd552;
	mul.f64 	%fd554, %fd290, %fd529;
	sub.f64 	%fd555, %fd443, %fd554;
	mul.f64 	%fd556, %fd290, %fd535;
	sub.f64 	%fd557, %fd445, %fd556;
	mul.f64 	%fd558, %fd290, %fd541;
	sub.f64 	%fd559, %fd447, %fd558;
	add.f64 	%fd560, %fd452, %fd497;
	mul.f64 	%fd561, %fd11, %fd560;
	add.f64 	%fd562, %fd461, %fd502;
	mul.f64 	%fd563, %fd11, %fd562;
	mul.f64 	%fd564, %fd323, %fd563;
	fma.rn.f64 	%fd565, %fd312, %fd561, %fd564;
	add.f64 	%fd566, %fd470, %fd507;
	mul.f64 	%fd567, %fd11, %fd566;
	mul.f64 	%fd568, %fd312, %fd567;
	fma.rn.f64 	%fd569, %fd327, %fd100, %fd568;
	add.f64 	%fd570, %fd476, %fd490;
	mul.f64 	%fd571, %fd11, %fd570;
	fma.rn.f64 	%fd572, %fd323, %fd571, %fd569;
	add.f64 	%fd573, %fd482, %fd515;
	mul.f64 	%fd574, %fd11, %fd573;
	fma.rn.f64 	%fd575, %fd312, %fd574, %fd355;
	add.f64 	%fd576, %fd478, %fd519;
	mul.f64 	%fd577, %fd11, %fd576;
	fma.rn.f64 	%fd578, %fd323, %fd577, %fd575;
	sub.f64 	%fd579, %fd497, %fd496;
	mul.f64 	%fd580, %fd11, %fd579;
	mul.f64 	%fd581, %fd312, %fd580;
	fma.rn.f64 	%fd582, %fd327, %fd101, %fd581;
	sub.f64 	%fd583, %fd502, %fd501;
	mul.f64 	%fd584, %fd11, %fd583;
	fma.rn.f64 	%fd585, %fd323, %fd584, %fd582;
	sub.f64 	%fd586, %fd507, %fd506;
	mul.f64 	%fd587, %fd11, %fd586;
	sub.f64 	%fd588, %fd490, %fd461;
	mul.f64 	%fd589, %fd11, %fd588;
	mul.f64 	%fd590, %fd323, %fd589;
	fma.rn.f64 	%fd591, %fd312, %fd587, %fd590;
	sub.f64 	%fd592, %fd515, %fd514;
	mul.f64 	%fd593, %fd11, %fd592;
	fma.rn.f64 	%fd594, %fd312, %fd593, %fd355;
	sub.f64 	%fd595, %fd519, %fd463;
	mul.f64 	%fd596, %fd11, %fd595;
	fma.rn.f64 	%fd597, %fd323, %fd596, %fd594;
	fma.rn.f64 	%fd598, %fd496, 0d0000000000000000, %fd453;
	mul.f64 	%fd599, %fd11, %fd598;
	fma.rn.f64 	%fd600, %fd312, %fd599, %fd355;
	fma.rn.f64 	%fd601, %fd501, 0d0000000000000000, %fd462;
	mul.f64 	%fd602, %fd11, %fd601;
	fma.rn.f64 	%fd603, %fd323, %fd602, %fd600;
	fma.rn.f64 	%fd604, %fd506, 0d0000000000000000, %fd471;
	mul.f64 	%fd605, %fd11, %fd604;
	fma.rn.f64 	%fd606, %fd312, %fd605, %fd355;
	add.f64 	%fd607, %fd462, %fd477;
	mul.f64 	%fd608, %fd11, %fd607;
	fma.rn.f64 	%fd609, %fd323, %fd608, %fd606;
	fma.rn.f64 	%fd610, %fd514, 0d0000000000000000, %fd483;
	mul.f64 	%fd611, %fd11, %fd610;
	add.f64 	%fd612, %fd502, %fd490;
	mul.f64 	%fd613, %fd11, %fd612;
	mul.f64 	%fd614, %fd323, %fd613;
	fma.rn.f64 	%fd615, %fd312, %fd611, %fd614;
	mul.f64 	%fd616, %fd293, %fd565;
	sub.f64 	%fd617, %fd543, %fd616;
	mul.f64 	%fd618, %fd293, %fd572;
	sub.f64 	%fd619, %fd545, %fd618;
	mul.f64 	%fd620, %fd293, %fd578;
	sub.f64 	%fd621, %fd547, %fd620;
	mul.f64 	%fd622, %fd293, %fd585;
	sub.f64 	%fd623, %fd549, %fd622;
	mul.f64 	%fd624, %fd293, %fd591;
	sub.f64 	%fd625, %fd551, %fd624;
	mul.f64 	%fd626, %fd293, %fd597;
	sub.f64 	%fd627, %fd553, %fd626;
	mul.f64 	%fd628, %fd293, %fd603;
	sub.f64 	%fd629, %fd555, %fd628;
	mul.f64 	%fd630, %fd293, %fd609;
	sub.f64 	%fd631, %fd557, %fd630;
	mul.f64 	%fd632, %fd293, %fd615;
	sub.f64 	%fd633, %fd559, %fd632;
	div.rn.f64 	%fd634, %fd77, %fd346;
	sub.f64 	%fd635, %fd320, %fd317;
	div.rn.f64 	%fd636, %fd78, %fd346;
	mul.f64 	%fd637, %fd635, %fd636;
	fma.rn.f64 	%fd638, %fd635, %fd634, %fd637;
	div.rn.f64 	%fd639, %fd79, %fd346;
	mul.f64 	%fd640, %fd298, %fd639;
	fma.rn.f64 	%fd641, %fd640, %fd303, %fd638;
	add.f64 	%fd642, %fd641, 0d0000000000000000;
	div.rn.f64 	%fd643, %fd80, %fd346;
	div.rn.f64 	%fd644, %fd81, %fd346;
	mul.f64 	%fd645, %fd635, %fd644;
	fma.rn.f64 	%fd646, %fd635, %fd643, %fd645;
	add.f64 	%fd647, %fd646, 0d0000000000000000;
	div.rn.f64 	%fd648, %fd82, %fd346;
	div.rn.f64 	%fd649, %fd83, %fd346;
	mul.f64 	%fd650, %fd635, %fd649;
	fma.rn.f64 	%fd651, %fd635, %fd648, %fd650;
	add.f64 	%fd652, %fd651, 0d0000000000000000;
	div.rn.f64 	%fd653, %fd84, %fd346;
	div.rn.f64 	%fd654, %fd85, %fd346;
	mul.f64 	%fd655, %fd635, %fd654;
	fma.rn.f64 	%fd656, %fd635, %fd653, %fd655;
	add.f64 	%fd657, %fd656, 0d0000000000000000;
	div.rn.f64 	%fd658, %fd86, %fd346;
	div.rn.f64 	%fd659, %fd87, %fd346;
	mul.f64 	%fd660, %fd635, %fd659;
	fma.rn.f64 	%fd661, %fd635, %fd658, %fd660;
	fma.rn.f64 	%fd662, %fd640, %fd303, %fd661;
	add.f64 	%fd663, %fd662, 0d0000000000000000;
	div.rn.f64 	%fd664, %fd88, %fd346;
	div.rn.f64 	%fd665, %fd89, %fd346;
	mul.f64 	%fd666, %fd635, %fd665;
	fma.rn.f64 	%fd667, %fd635, %fd664, %fd666;
	add.f64 	%fd668, %fd667, 0d0000000000000000;
	div.rn.f64 	%fd669, %fd90, %fd346;
	div.rn.f64 	%fd670, %fd91, %fd346;
	mul.f64 	%fd671, %fd635, %fd670;
	fma.rn.f64 	%fd672, %fd635, %fd669, %fd671;
	add.f64 	%fd673, %fd672, 0d0000000000000000;
	div.rn.f64 	%fd674, %fd92, %fd346;
	div.rn.f64 	%fd675, %fd93, %fd346;
	mul.f64 	%fd676, %fd635, %fd675;
	fma.rn.f64 	%fd677, %fd635, %fd674, %fd676;
	add.f64 	%fd678, %fd677, 0d0000000000000000;
	div.rn.f64 	%fd679, %fd94, %fd346;
	div.rn.f64 	%fd680, %fd95, %fd346;
	mul.f64 	%fd681, %fd635, %fd680;
	fma.rn.f64 	%fd682, %fd635, %fd679, %fd681;
	fma.rn.f64 	%fd683, %fd640, %fd303, %fd682;
	add.f64 	%fd684, %fd683, 0d0000000000000000;
	{ // callseq 2, 0
	.param .b64 param0;
	st.param.f64 	[param0], %fd57;
	.param .b64 param1;
	st.param.f64 	[param1], 0d4000000000000000;
	.param .b64 retval0;
	call.uni (retval0), 
	__internal_accurate_pow, 
	(
	param0, 
	param1
	);
	ld.param.f64 	%fd685, [retval0];
	} // callseq 2
	neg.f64 	%fd687, %fd685;
	selp.f64 	%fd688, %fd687, %fd685, %p3;
	selp.f64 	%fd689, %fd96, %fd688, %p35;
	selp.f64 	%fd690, %fd689, %fd97, %p31;
	mov.f64 	%fd691, 0d4000000000000000;
	add.rn.f64 	%fd692, %fd55, %fd691;
	selp.f64 	%fd693, %fd692, %fd690, %p32;
	selp.f64 	%fd694, %fd693, %fd689, %p28;
	selp.f64 	%fd695, 0d3FF0000000000000, %fd694, %p30;
	div.rn.f64 	%fd696, %fd77, %fd695;
	div.rn.f64 	%fd697, %fd310, %fd894;
	div.rn.f64 	%fd698, %fd303, %fd897;
	sub.f64 	%fd699, %fd697, %fd698;
	div.rn.f64 	%fd700, %fd78, %fd695;
	mul.f64 	%fd701, %fd699, %fd700;
	fma.rn.f64 	%fd702, %fd699, %fd696, %fd701;
	div.rn.f64 	%fd703, %fd79, %fd695;
	fma.rn.f64 	%fd704, %fd698, %fd703, %fd702;
	add.f64 	%fd705, %fd642, %fd704;
	div.rn.f64 	%fd706, %fd80, %fd695;
	div.rn.f64 	%fd707, %fd81, %fd695;
	mul.f64 	%fd708, %fd699, %fd707;
	fma.rn.f64 	%fd709, %fd699, %fd706, %fd708;
	add.f64 	%fd710, %fd647, %fd709;
	div.rn.f64 	%fd711, %fd82, %fd695;
	div.rn.f64 	%fd712, %fd83, %fd695;
	mul.f64 	%fd713, %fd699, %fd712;
	fma.rn.f64 	%fd714, %fd699, %fd711, %fd713;
	add.f64 	%fd715, %fd652, %fd714;
	div.rn.f64 	%fd716, %fd84, %fd695;
	div.rn.f64 	%fd717, %fd85, %fd695;
	mul.f64 	%fd718, %fd699, %fd717;
	fma.rn.f64 	%fd719, %fd699, %fd716, %fd718;
	add.f64 	%fd720, %fd657, %fd719;
	div.rn.f64 	%fd721, %fd86, %fd695;
	div.rn.f64 	%fd722, %fd87, %fd695;
	mul.f64 	%fd723, %fd699, %fd722;
	fma.rn.f64 	%fd724, %fd699, %fd721, %fd723;
	fma.rn.f64 	%fd725, %fd698, %fd703, %fd724;
	add.f64 	%fd726, %fd663, %fd725;
	div.rn.f64 	%fd727, %fd88, %fd695;
	div.rn.f64 	%fd728, %fd89, %fd695;
	mul.f64 	%fd729, %fd699, %fd728;
	fma.rn.f64 	%fd730, %fd699, %fd727, %fd729;
	add.f64 	%fd731, %fd668, %fd730;
	div.rn.f64 	%fd732, %fd90, %fd695;
	div.rn.f64 	%fd733, %fd91, %fd695;
	mul.f64 	%fd734, %fd699, %fd733;
	fma.rn.f64 	%fd735, %fd699, %fd732, %fd734;
	add.f64 	%fd736, %fd673, %fd735;
	div.rn.f64 	%fd737, %fd92, %fd695;
	div.rn.f64 	%fd738, %fd93, %fd695;
	mul.f64 	%fd739, %fd699, %fd738;
	fma.rn.f64 	%fd740, %fd699, %fd737, %fd739;
	add.f64 	%fd741, %fd678, %fd740;
	div.rn.f64 	%fd742, %fd94, %fd695;
	div.rn.f64 	%fd743, %fd95, %fd695;
	mul.f64 	%fd744, %fd699, %fd743;
	fma.rn.f64 	%fd745, %fd699, %fd742, %fd744;
	fma.rn.f64 	%fd746, %fd698, %fd703, %fd745;
	add.f64 	%fd747, %fd684, %fd746;
	fma.rn.f64 	%fd748, %fd41, %fd705, %fd617;
	fma.rn.f64 	%fd749, %fd41, %fd710, %fd619;
	fma.rn.f64 	%fd750, %fd41, %fd715, %fd621;
	fma.rn.f64 	%fd751, %fd41, %fd720, %fd623;
	fma.rn.f64 	%fd752, %fd41, %fd726, %fd625;
	fma.rn.f64 	%fd753, %fd41, %fd731, %fd627;
	fma.rn.f64 	%fd754, %fd41, %fd736, %fd629;
	fma.rn.f64 	%fd755, %fd41, %fd741, %fd631;
	fma.rn.f64 	%fd756, %fd41, %fd747, %fd633;
	ld.local.u32 	%r109, [%rd129];
	cvt.rn.f64.s32 	%fd757, %r109;
	mul.f64 	%fd758, %fd98, %fd757;
	fma.rn.f64 	%fd951, %fd748, %fd758, %fd951;
	mov.u32 	%r110, %tid.x;
	mov.u32 	%r111, %ntid.y;
	mov.u32 	%r112, %tid.y;
	mad.lo.s32 	%r113, %r110, %r111, %r112;
	mov.u32 	%r114, matrixSubBlock;
	mad.lo.s32 	%r115, %r113, 72, %r114;
	st.shared.f64 	[%r115], %fd951;
	fma.rn.f64 	%fd950, %fd749, %fd758, %fd950;
	st.shared.f64 	[%r115+8], %fd950;
	fma.rn.f64 	%fd949, %fd750, %fd758, %fd949;
	st.shared.f64 	[%r115+16], %fd949;
	fma.rn.f64 	%fd948, %fd751, %fd758, %fd948;
	st.shared.f64 	[%r115+24], %fd948;
	fma.rn.f64 	%fd947, %fd752, %fd758, %fd947;
	st.shared.f64 	[%r115+32], %fd947;
	fma.rn.f64 	%fd946, %fd753, %fd758, %fd946;
	st.shared.f64 	[%r115+40], %fd946;
	fma.rn.f64 	%fd945, %fd754, %fd758, %fd945;
	st.shared.f64 	[%r115+48], %fd945;
	fma.rn.f64 	%fd944, %fd755, %fd758, %fd944;
	st.shared.f64 	[%r115+56], %fd944;
	fma.rn.f64 	%fd943, %fd756, %fd758, %fd943;
	st.shared.f64 	[%r115+64], %fd943;
$L__BB0_11:
	add.s32 	%r159, %r159, 1;
	add.s64 	%rd129, %rd129, 4;
	add.s64 	%rd128, %rd128, 4;
	setp.ne.s32 	%p43, %r159, 4;
	@%p43 bra 	$L__BB0_9;
	ld.param.u32 	%r155, [_Z7kernelKPddddddddPKdS1_S1_S1_iS1_S1_S1_S1_S1_S1_S1_PKiS1_S1_iiS1_d_param_12];
	add.s32 	%r158, %r158, 1;
	setp.ne.s32 	%p44, %r158, %r155;
	@%p44 bra 	$L__BB0_8;
$L__BB0_13:
	add.s32 	%r157, %r157, 1;
	mov.u32 	%r17, %nctaid.x;
	setp.ne.s32 	%p45, %r157, %r17;
	@%p45 bra 	$L__BB0_4;
	mov.u32 	%r116, %tid.x;
	mov.u32 	%r19, %ntid.y;
	mov.u32 	%r21, %tid.y;
	mad.lo.s32 	%r117, %r116, %r19, %r21;
	mov.u32 	%r118, matrixSubBlock;
	mad.lo.s32 	%r18, %r117, 72, %r118;
	setp.lt.s32 	%p46, %r4, 0;
	bar.sync 	0;
	cvt.rn.f32.u32 	%f1, %r19;
	mov.b32 	%r119, %f1;
	add.s32 	%r120, %r119, -1060439283;
	and.b32  	%r121, %r120, -8388608;
	sub.s32 	%r122, %r119, %r121;
	mov.b32 	%f2, %r122;
	cvt.rn.f32.s32 	%f3, %r121;
	fma.rn.f32 	%f4, %f3, 0f34000000, 0f00000000;
	add.f32 	%f5, %f2, 0fBF800000;
	fma.rn.f32 	%f6, %f5, 0f3DC6B27F, 0fBE2C7F30;
	fma.rn.f32 	%f7, %f6, %f5, 0f3E2FCF2A;
	fma.rn.f32 	%f8, %f7, %f5, 0fBE374E43;
	fma.rn.f32 	%f9, %f8, %f5, 0f3E520BF4;
	fma.rn.f32 	%f10, %f9, %f5, 0fBE763C8B;
	fma.rn.f32 	%f11, %f10, %f5, 0f3E93BF99;
	fma.rn.f32 	%f12, %f11, %f5, 0fBEB8AA49;
	fma.rn.f32 	%f13, %f12, %f5, 0f3EF6384A;
	fma.rn.f32 	%f14, %f13, %f5, 0fBF38AA3B;
	mul.f32 	%f15, %f5, %f14;
	mul.f32 	%f16, %f5, %f15;
	fma.rn.f32 	%f17, %f5, 0f3FB8AA3B, %f16;
	add.f32 	%f18, %f4, %f17;
	setp.gt.u32 	%p47, %r119, 2139095039;
	fma.rn.f32 	%f19, %f1, 0f7F800000, 0f7F800000;
	selp.f32 	%f20, %f19, %f18, %p47;
	cvt.rmi.f32.f32 	%f21, %f20;
	cvt.rzi.s32.f32 	%r123, %f21;
	cvt.rn.f64.s32 	%fd759, %r123;
	{
	.reg .b32 %temp; 
	mov.b64 	{%temp, %r124}, %fd759;
	}
	shr.u32 	%r125, %r124, 20;
	and.b32  	%r126, %r125, 2047;
	add.s32 	%r127, %r126, -1012;
	mov.b64 	%rd92, %fd759;
	shl.b64 	%rd93, %rd92, %r127;
	setp.eq.s64 	%p48, %rd93, -9223372036854775808;
	{ // callseq 3, 0
	.param .b64 param0;
	st.param.f64 	[param0], 0d4000000000000000;
	.param .b64 param1;
	st.param.f64 	[param1], %fd759;
	.param .b64 retval0;
	call.uni (retval0), 
	__internal_accurate_pow, 
	(
	param0, 
	param1
	);
	ld.param.f64 	%fd760, [retval0];
	} // callseq 3
	neg.f64 	%fd762, %fd760;
	selp.f64 	%fd763, %fd762, %fd760, %p48;
	selp.f64 	%fd764, %fd763, %fd760, %p46;
	setp.eq.s32 	%p49, %r123, 0;
	selp.f64 	%fd765, 0d3FF0000000000000, %fd764, %p49;
	cvt.rzi.u32.f64 	%r160, %fd765;
	add.s32 	%r128, %r160, %r21;
	setp.ge.u32 	%p50, %r128, %r19;
	@%p50 bra 	$L__BB0_16;
	mad.lo.s32 	%r129, %r160, 72, %r18;
	ld.shared.f64 	%fd766, [%r129];
	ld.shared.f64 	%fd767, [%r18];
	add.f64 	%fd768, %fd766, %fd767;
	st.shared.f64 	[%r18], %fd768;
	ld.shared.f64 	%fd769, [%r129+8];
	ld.shared.f64 	%fd770, [%r18+8];
	add.f64 	%fd771, %fd769, %fd770;
	st.shared.f64 	[%r18+8], %fd771;
	ld.shared.f64 	%fd772, [%r129+16];
	ld.shared.f64 	%fd773, [%r18+16];
	add.f64 	%fd774, %fd772, %fd773;
	st.shared.f64 	[%r18+16], %fd774;
	ld.shared.f64 	%fd775, [%r129+24];
	ld.shared.f64 	%fd776, [%r18+24];
	add.f64 	%fd777, %fd775, %fd776;
	st.shared.f64 	[%r18+24], %fd777;
	ld.shared.f64 	%fd778, [%r129+32];
	ld.shared.f64 	%fd779, [%r18+32];
	add.f64 	%fd780, %fd778, %fd779;
	st.shared.f64 	[%r18+32], %fd780;
	ld.shared.f64 	%fd781, [%r129+40];
	ld.shared.f64 	%fd782, [%r18+40];
	add.f64 	%fd783, %fd781, %fd782;
	st.shared.f64 	[%r18+40], %fd783;
	ld.shared.f64 	%fd784, [%r129+48];
	ld.shared.f64 	%fd785, [%r18+48];
	add.f64 	%fd786, %fd784, %fd785;
	st.shared.f64 	[%r18+48], %fd786;
	ld.shared.f64 	%fd787, [%r129+56];
	ld.shared.f64 	%fd788, [%r18+56];
	add.f64 	%fd789, %fd787, %fd788;
	st.shared.f64 	[%r18+56], %fd789;
	ld.shared.f64 	%fd790, [%r129+64];
	ld.shared.f64 	%fd791, [%r18+64];
	add.f64 	%fd792, %fd790, %fd791;
	st.shared.f64 	[%r18+64], %fd792;
$L__BB0_16:
	bar.sync 	0;
	setp.lt.u32 	%p51, %r160, 2;
	@%p51 bra 	$L__BB0_20;
$L__BB0_17:
	shr.u32 	%r23, %r160, 1;
	setp.ge.u32 	%p52, %r21, %r23;
	@%p52 bra 	$L__BB0_19;
	mad.lo.s32 	%r130, %r23, 72, %r18;
	ld.shared.f64 	%fd793, [%r130];
	ld.shared.f64 	%fd794, [%r18];
	add.f64 	%fd795, %fd793, %fd794;
	st.shared.f64 	[%r18], %fd795;
	ld.shared.f64 	%fd796, [%r130+8];
	ld.shared.f64 	%fd797, [%r18+8];
	add.f64 	%fd798, %fd796, %fd797;
	st.shared.f64 	[%r18+8], %fd798;
	ld.shared.f64 	%fd799, [%r130+16];
	ld.shared.f64 	%fd800, [%r18+16];
	add.f64 	%fd801, %fd799, %fd800;
	st.shared.f64 	[%r18+16], %fd801;
	ld.shared.f64 	%fd802, [%r130+24];
	ld.shared.f64 	%fd803, [%r18+24];
	add.f64 	%fd804, %fd802, %fd803;
	st.shared.f64 	[%r18+24], %fd804;
	ld.shared.f64 	%fd805, [%r130+32];
	ld.shared.f64 	%fd806, [%r18+32];
	add.f64 	%fd807, %fd805, %fd806;
	st.shared.f64 	[%r18+32], %fd807;
	ld.shared.f64 	%fd808, [%r130+40];
	ld.shared.f64 	%fd809, [%r18+40];
	add.f64 	%fd810, %fd808, %fd809;
	st.shared.f64 	[%r18+40], %fd810;
	ld.shared.f64 	%fd811, [%r130+48];
	ld.shared.f64 	%fd812, [%r18+48];
	add.f64 	%fd813, %fd811, %fd812;
	st.shared.f64 	[%r18+48], %fd813;
	ld.shared.f64 	%fd814, [%r130+56];
	ld.shared.f64 	%fd815, [%r18+56];
	add.f64 	%fd816, %fd814, %fd815;
	st.shared.f64 	[%r18+56], %fd816;
	ld.shared.f64 	%fd817, [%r130+64];
	ld.shared.f64 	%fd818, [%r18+64];
	add.f64 	%fd819, %fd817, %fd818;
	st.shared.f64 	[%r18+64], %fd819;
$L__BB0_19:
	bar.sync 	0;
	setp.gt.u32 	%p53, %r160, 3;
	mov.u32 	%r160, %r23;
	@%p53 bra 	$L__BB0_17;
$L__BB0_20:
	mov.u32 	%r161, %ntid.x;
	setp.lt.u32 	%p54, %r161, 2;
	@%p54 bra 	$L__BB0_24;
$L__BB0_21:
	shr.u32 	%r27, %r161, 1;
	setp.ge.u32 	%p55, %r116, %r27;
	@%p55 bra 	$L__BB0_23;
	add.s32 	%r131, %r27, %r116;
	mad.lo.s32 	%r132, %r131, %r19, %r21;
	mad.lo.s32 	%r134, %r132, 72, %r118;
	ld.shared.f64 	%fd820, [%r134];
	ld.shared.f64 	%fd821, [%r18];
	add.f64 	%fd822, %fd820, %fd821;
	st.shared.f64 	[%r18], %fd822;
	ld.shared.f64 	%fd823, [%r134+8];
	ld.shared.f64 	%fd824, [%r18+8];
	add.f64 	%fd825, %fd823, %fd824;
	st.shared.f64 	[%r18+8], %fd825;
	ld.shared.f64 	%fd826, [%r134+16];
	ld.shared.f64 	%fd827, [%r18+16];
	add.f64 	%fd828, %fd826, %fd827;
	st.shared.f64 	[%r18+16], %fd828;
	ld.shared.f64 	%fd829, [%r134+24];
	ld.shared.f64 	%fd830, [%r18+24];
	add.f64 	%fd831, %fd829, %fd830;
	st.shared.f64 	[%r18+24], %fd831;
	ld.shared.f64 	%fd832, [%r134+32];
	ld.shared.f64 	%fd833, [%r18+32];
	add.f64 	%fd834, %fd832, %fd833;
	st.shared.f64 	[%r18+32], %fd834;
	ld.shared.f64 	%fd835, [%r134+40];
	ld.shared.f64 	%fd836, [%r18+40];
	add.f64 	%fd837, %fd835, %fd836;
	st.shared.f64 	[%r18+40], %fd837;
	ld.shared.f64 	%fd838, [%r134+48];
	ld.shared.f64 	%fd839, [%r18+48];
	add.f64 	%fd840, %fd838, %fd839;
	st.shared.f64 	[%r18+48], %fd840;
	ld.shared.f64 	%fd841, [%r134+56];
	ld.shared.f64 	%fd842, [%r18+56];
	add.f64 	%fd843, %fd841, %fd842;
	st.shared.f64 	[%r18+56], %fd843;
	ld.shared.f64 	%fd844, [%r134+64];
	ld.shared.f64 	%fd845, [%r18+64];
	add.f64 	%fd846, %fd844, %fd845;
	st.shared.f64 	[%r18+64], %fd846;
$L__BB0_23:
	bar.sync 	0;
	setp.gt.u32 	%p56, %r161, 3;
	mov.u32 	%r161, %r27;
	@%p56 bra 	$L__BB0_21;
$L__BB0_24:
	or.b32  	%r135, %r116, %r21;
	setp.ne.s32 	%p57, %r135, 0;
	@%p57 bra 	$L__BB0_43;
	ld.param.u64 	%rd113, [_Z7kernelKPddddddddPKdS1_S1_S1_iS1_S1_S1_S1_S1_S1_S1_PKiS1_S1_iiS1_d_param_0];
	cvta.to.global.u64 	%rd10, %rd113;
	mov.u32 	%r136, %nctaid.y;
	mov.u32 	%r137, %ctaid.z;
	mul.lo.s32 	%r138, %r136, %r137;
	mul.lo.s32 	%r139, %r138, 9;
	mov.u32 	%r140, %ctaid.x;
	mul.lo.s32 	%r28, %r140, 3;
	mov.f64 	%fd847, 0d4024000000000000;
	{
	.reg .b32 %temp; 
	mov.b64 	{%temp, %r141}, %fd847;
	}
	mov.f64 	%fd848, 0dC02C000000000000;
	{
	.reg .b32 %temp; 
	mov.b64 	{%temp, %r142}, %fd848;
	}
	and.b32  	%r144, %r142, 2146435072;
	setp.eq.s32 	%p58, %r144, 1074790400;
	{ // callseq 4, 0
	.param .b64 param0;
	st.param.f64 	[param0], 0d4024000000000000;
	.param .b64 param1;
	st.param.f64 	[param1], 0dC02C000000000000;
	.param .b64 retval0;
	call.uni (retval0), 
	__internal_accurate_pow, 
	(
	param0, 
	param1
	);
	ld.param.f64 	%fd849, [retval0];
	} // callseq 4
	setp.lt.s32 	%p59, %r141, 0;
	neg.f64 	%fd851, %fd849;
	selp.f64 	%fd852, %fd851, %fd849, %p58;
	selp.f64 	%fd139, %fd852, %fd849, %p59;
	mov.u32 	%r145, %ctaid.y;
	mad.lo.s32 	%r29, %r145, 9, %r139;
	mad.lo.s32 	%r30, %r29, %r17, %r28;
	ld.shared.f64 	%fd140, [matrixSubBlock];
	abs.f64 	%fd853, %fd140;
	setp.leu.f64 	%p60, %fd853, %fd139;
	@%p60 bra 	$L__BB0_27;
	ld.param.f64 	%fd898, [_Z7kernelKPddddddddPKdS1_S1_S1_iS1_S1_S1_S1_S1_S1_S1_PKiS1_S1_iiS1_d_param_7];
	div.rn.f64 	%fd854, %fd140, %fd898;
	mul.wide.u32 	%rd95, %r30, 8;
	add.s64 	%rd96, %rd10, %rd95;
	ld.global.f64 	%fd855, [%rd96];
	add.f64 	%fd856, %fd855, %fd854;
	st.global.f64 	[%rd96], %fd856;
$L__BB0_27:
	add.s32 	%r146, %r29, 3;
	mad.lo.s32 	%r31, %r146, %r17, %r28;
	ld.shared.f64 	%fd141, [matrixSubBlock+8];
	abs.f64 	%fd857, %fd141;
	setp.leu.f64 	%p61, %fd857, %fd139;
	@%p61 bra 	$L__BB0_29;
	ld.param.f64 	%fd899, [_Z7kernelKPddddddddPKdS1_S1_S1_iS1_S1_S1_S1_S1_S1_S1_PKiS1_S1_iiS1_d_param_7];
	div.rn.f64 	%fd858, %fd141, %fd899;
	mul.wide.u32 	%rd97, %r31, 8;
	add.s64 	%rd98, %rd10, %rd97;
	ld.global.f64 	%fd859, [%rd98];
	add.f64 	%fd860, %fd859, %fd858;
	st.global.f64 	[%rd98], %fd860;
$L__BB0_29:
	add.s32 	%r147, %r29, 6;
	mad.lo.s32 	%r32, %r147, %r17, %r28;
	ld.shared.f64 	%fd142, [matrixSubBlock+16];
	abs.f64 	%fd861, %fd142;
	setp.leu.f64 	%p62, %fd861, %fd139;
	@%p62 bra 	$L__BB0_31;
	ld.param.f64 	%fd900, [_Z7kernelKPddddddddPKdS1_S1_S1_iS1_S1_S1_S1_S1_S1_S1_PKiS1_S1_iiS1_d_param_7];
	div.rn.f64 	%fd862, %fd142, %fd900;
	mul.wide.u32 	%rd99, %r32, 8;
	add.s64 	%rd100, %rd10, %rd99;
	ld.global.f64 	%fd863, [%rd100];
	add.f64 	%fd864, %fd863, %fd862;
	st.global.f64 	[%rd100], %fd864;
$L__BB0_31:
	ld.shared.f64 	%fd143, [matrixSubBlock+24];
	abs.f64 	%fd865, %fd143;
	setp.leu.f64 	%p63, %fd865, %fd139;
	@%p63 bra 	$L__BB0_33;
	ld.param.f64 	%fd901, [_Z7kernelKPddddddddPKdS1_S1_S1_iS1_S1_S1_S1_S1_S1_S1_PKiS1_S1_iiS1_d_param_7];
	add.s32 	%r148, %r30, 1;
	div.rn.f64 	%fd866, %fd143, %fd901;
	mul.wide.u32 	%rd101, %r148, 8;
	add.s64 	%rd102, %rd10, %rd101;
	ld.global.f64 	%fd867, [%rd102];
	add.f64 	%fd868, %fd867, %fd866;
	st.global.f64 	[%rd102], %fd868;
$L__BB0_33:
	ld.shared.f64 	%fd144, [matrixSubBlock+32];
	abs.f64 	%fd869, %fd144;
	setp.leu.f64 	%p64, %fd869, %fd139;
	@%p64 bra 	$L__BB0_35;
	ld.param.f64 	%fd902, [_Z7kernelKPddddddddPKdS1_S1_S1_iS1_S1_S1_S1_S1_S1_S1_PKiS1_S1_iiS1_d_param_7];
	add.s32 	%r149, %r31, 1;
	div.rn.f64 	%fd870, %fd144, %fd902;
	mul.wide.u32 	%rd103, %r149, 8;
	add.s64 	%rd104, %rd10, %rd103;
	ld.global.f64 	%fd871, [%rd104];
	add.f64 	%fd872, %fd871, %fd870;
	st.global.f64 	[%rd104], %fd872;
$L__BB0_35:
	ld.shared.f64 	%fd145, [matrixSubBlock+40];
	abs.f64 	%fd873, %fd145;
	setp.leu.f64 	%p65, %fd873, %fd139;
	@%p65 bra 	$L__BB0_37;
	ld.param.f64 	%fd903, [_Z7kernelKPddddddddPKdS1_S1_S1_iS1_S1_S1_S1_S1_S1_S1_PKiS1_S1_iiS1_d_param_7];
	add.s32 	%r150, %r32, 1;
	div.rn.f64 	%fd874, %fd145, %fd903;
	mul.wide.u32 	%rd105, %r150, 8;
	add.s64 	%rd106, %rd10, %rd105;
	ld.global.f64 	%fd875, [%rd106];
	add.f64 	%fd876, %fd875, %fd874;
	st.global.f64 	[%rd106], %fd876;
$L__BB0_37:
	ld.shared.f64 	%fd146, [matrixSubBlock+48];
	abs.f64 	%fd877, %fd146;
	setp.leu.f64 	%p66, %fd877, %fd139;
	@%p66 bra 	$L__BB0_39;
	ld.param.f64 	%fd904, [_Z7kernelKPddddddddPKdS1_S1_S1_iS1_S1_S1_S1_S1_S1_S1_PKiS1_S1_iiS1_d_param_7];
	add.s32 	%r151, %r30, 2;
	div.rn.f64 	%fd878, %fd146, %fd904;
	mul.wide.u32 	%rd107, %r151, 8;
	add.s64 	%rd108, %rd10, %rd107;
	ld.global.f64 	%fd879, [%rd108];
	add.f64 	%fd880, %fd879, %fd878;
	st.global.f64 	[%rd108], %fd880;
$L__BB0_39:
	ld.shared.f64 	%fd147, [matrixSubBlock+56];
	abs.f64 	%fd881, %fd147;
	setp.leu.f64 	%p67, %fd881, %fd139;
	@%p67 bra 	$L__BB0_41;
	ld.param.f64 	%fd905, [_Z7kernelKPddddddddPKdS1_S1_S1_iS1_S1_S1_S1_S1_S1_S1_PKiS1_S1_iiS1_d_param_7];
	add.s32 	%r152, %r31, 2;
	div.rn.f64 	%fd882, %fd147, %fd905;
	mul.wide.u32 	%rd109, %r152, 8;
	add.s64 	%rd110, %rd10, %rd109;
	ld.global.f64 	%fd883, [%rd110];
	add.f64 	%fd884, %fd883, %fd882;
	st.global.f64 	[%rd110], %fd884;
$L__BB0_41:
	ld.shared.f64 	%fd148, [matrixSubBlock+64];
	abs.f64 	%fd885, %fd148;
	setp.leu.f64 	%p68, %fd885, %fd139;
	@%p68 bra 	$L__BB0_43;
	ld.param.f64 	%fd906, [_Z7kernelKPddddddddPKdS1_S1_S1_iS1_S1_S1_S1_S1_S1_S1_PKiS1_S1_iiS1_d_param_7];
	add.s32 	%r153, %r32, 2;
	div.rn.f64 	%fd886, %fd148, %fd906;
	mul.wide.u32 	%rd111, %r153, 8;
	add.s64 	%rd112, %rd10, %rd111;
	ld.global.f64 	%fd887, [%rd112];
	add.f64 	%fd888, %fd887, %fd886;
	st.global.f64 	[%rd112], %fd888;
$L__BB0_43:
	ret;

}
.func  (.param .b64 func_retval0) __internal_accurate_pow(
	.param .b64 __internal_accurate_pow_param_0,
	.param .b64 __internal_accurate_pow_param_1
)
{
	.reg .pred 	%p<8>;
	.reg .b32 	%r<49>;
	.reg .b32 	%f<3>;
	.reg .b64 	%fd<109>;

	ld.param.f64 	%fd10, [__internal_accurate_pow_param_0];
	ld.param.f64 	%fd11, [__internal_accurate_pow_param_1];
	{
	.reg .b32 %temp; 
	mov.b64 	{%temp, %r46}, %fd10;
	}
	{
	.reg .b32 %temp; 
	mov.b64 	{%r45, %temp}, %fd10;
	}
	shr.u32 	%r47, %r46, 20;
	setp.gt.u32 	%p1, %r46, 1048575;
	@%p1 bra 	$L__BB1_2;
	mul.f64 	%fd12, %fd10, 0d4350000000000000;
	{
	.reg .b32 %temp; 
	mov.b64 	{%temp, %r46}, %fd12;
	}
	{
	.reg .b32 %temp; 
	mov.b64 	{%r45, %temp}, %fd12;
	}
	shr.u32 	%r16, %r46, 20;
	add.s32 	%r47, %r16, -54;
$L__BB1_2:
	add.s32 	%r48, %r47, -1023;
	and.b32  	%r17, %r46, -2146435073;
	or.b32  	%r18, %r17, 1072693248;
	mov.b64 	%fd107, {%r45, %r18};
	setp.lt.u32 	%p2, %r18, 1073127583;
	@%p2 bra 	$L__BB1_4;
	{
	.reg .b32 %temp; 
	mov.b64 	{%r19, %temp}, %fd107;
	}
	{
	.reg .b32 %temp; 
	mov.b64 	{%temp, %r20}, %fd107;
	}
	add.s32 	%r21, %r20, -1048576;
	mov.b64 	%fd107, {%r19, %r21};
	add.s32 	%r48, %r47, -1022;
$L__BB1_4:
	add.f64 	%fd13, %fd107, 0dBFF0000000000000;
	add.f64 	%fd14, %fd107, 0d3FF0000000000000;
	rcp.approx.ftz.f64 	%fd15, %fd14;
	neg.f64 	%fd16, %fd14;
	fma.rn.f64 	%fd17, %fd16, %fd15, 0d3FF0000000000000;
	fma.rn.f64 	%fd18, %fd17, %fd17, %fd17;
	fma.rn.f64 	%fd19, %fd18, %fd15, %fd15;
	mul.f64 	%fd20, %fd13, %fd19;
	fma.rn.f64 	%fd21, %fd13, %fd19, %fd20;
	mul.f64 	%fd22, %fd21, %fd21;
	fma.rn.f64 	%fd23, %fd22, 0d3EB0F5FF7D2CAFE2, 0d3ED0F5D241AD3B5A;
	fma.rn.f64 	%fd24, %fd23, %fd22, 0d3EF3B20A75488A3F;
	fma.rn.f64 	%fd25, %fd24, %fd22, 0d3F1745CDE4FAECD5;
	fma.rn.f64 	%fd26, %fd25, %fd22, 0d3F3C71C7258A578B;
	fma.rn.f64 	%fd27, %fd26, %fd22, 0d3F6249249242B910;
	fma.rn.f64 	%fd28, %fd27, %fd22, 0d3F89999999999DFB;
	sub.f64 	%fd29, %fd13, %fd21;
	add.f64 	%fd30, %fd29, %fd29;
	neg.f64 	%fd31, %fd21;
	fma.rn.f64 	%fd32, %fd31, %fd13, %fd30;
	mul.f64 	%fd33, %fd19, %fd32;
	fma.rn.f64 	%fd34, %fd22, %fd28, 0d3FB5555555555555;
	mov.f64 	%fd35, 0d3FB5555555555555;
	sub.f64 	%fd36, %fd35, %fd34;
	fma.rn.f64 	%fd37, %fd22, %fd28, %fd36;
	add.f64 	%fd38, %fd37, 0dBC46A4CB00B9E7B0;
	add.f64 	%fd39, %fd34, %fd38;
	sub.f64 	%fd40, %fd34, %fd39;
	add.f64 	%fd41, %fd38, %fd40;
	mul.rn.f64 	%fd42, %fd21, %fd21;
	neg.f64 	%fd43, %fd42;
	fma.rn.f64 	%fd44, %fd21, %fd21, %fd43;
	{
	.reg .b32 %temp; 
	mov.b64 	{%r22, %temp}, %fd33;
	}
	{
	.reg .b32 %temp; 
	mov.b64 	{%temp, %r23}, %fd33;
	}
	add.s32 	%r24, %r23, 1048576;
	mov.b64 	%fd45, {%r22, %r24};
	fma.rn.f64 	%fd46, %fd21, %fd45, %fd44;
	mul.rn.f64 	%fd47, %fd42, %fd21;
	neg.f64 	%fd48, %fd47;
	fma.rn.f64 	%fd49, %fd42, %fd21, %fd48;
	fma.rn.f64 	%fd50, %fd42, %fd33, %fd49;
	fma.rn.f64 	%fd51, %fd46, %fd21, %fd50;
	mul.rn.f64 	%fd52, %fd39, %fd47;
	neg.f64 	%fd53, %fd52;
	fma.rn.f64 	%fd54, %fd39, %fd47, %fd53;
	fma.rn.f64 	%fd55, %fd39, %fd51, %fd54;
	fma.rn.f64 	%fd56, %fd41, %fd47, %fd55;
	add.f64 	%fd57, %fd52, %fd56;
	sub.f64 	%fd58, %fd52, %fd57;
	add.f64 	%fd59, %fd56, %fd58;
	add.f64 	%fd60, %fd21, %fd57;
	sub.f64 	%fd61, %fd21, %fd60;
	add.f64 	%fd62, %fd57, %fd61;
	add.f64 	%fd63, %fd59, %fd62;
	add.f64 	%fd64, %fd33, %fd63;
	add.f64 	%fd65, %fd60, %fd64;
	sub.f64 	%fd66, %fd60, %fd65;
	add.f64 	%fd67, %fd64, %fd66;
	xor.b32  	%r25, %r48, -2147483648;
	mov.b32 	%r26, 1127219200;
	mov.b64 	%fd68, {%r25, %r26};
	mov.b32 	%r27, -2147483648;
	mov.b64 	%fd69, {%r27, %r26};
	sub.f64 	%fd70, %fd68, %fd69;
	fma.rn.f64 	%fd71, %fd70, 0d3FE62E42FEFA39EF, %fd65;
	fma.rn.f64 	%fd72, %fd70, 0dBFE62E42FEFA39EF, %fd71;
	sub.f64 	%fd73, %fd72, %fd65;
	sub.f64 	%fd74, %fd67, %fd73;
	fma.rn.f64 	%fd75, %fd70, 0d3C7ABC9E3B39803F, %fd74;
	add.f64 	%fd76, %fd71, %fd75;
	sub.f64 	%fd77, %fd71, %fd76;
	add.f64 	%fd78, %fd75, %fd77;
	{
	.reg .b32 %temp; 
	mov.b64 	{%temp, %r28}, %fd11;
	}
	{
	.reg .b32 %temp; 
	mov.b64 	{%r29, %temp}, %fd11;
	}
	shl.b32 	%r30, %r28, 1;
	setp.gt.u32 	%p3, %r30, -33554433;
	and.b32  	%r31, %r28, -15728641;
	selp.b32 	%r32, %r31, %r28, %p3;
	mov.b64 	%fd79, {%r29, %r32};
	mul.rn.f64 	%fd80, %fd76, %fd79;
	neg.f64 	%fd81, %fd80;
	fma.rn.f64 	%fd82, %fd76, %fd79, %fd81;
	fma.rn.f64 	%fd83, %fd78, %fd79, %fd82;
	add.f64 	%fd4, %fd80, %fd83;
	sub.f64 	%fd84, %fd80, %fd4;
	add.f64 	%fd5, %fd83, %fd84;
	fma.rn.f64 	%fd85, %fd4, 0d3FF71547652B82FE, 0d4338000000000000;
	{
	.reg .b32 %temp; 
	mov.b64 	{%r13, %temp}, %fd85;
	}
	mov.f64 	%fd86, 0dC338000000000000;
	add.rn.f64 	%fd87, %fd85, %fd86;
	fma.rn.f64 	%fd88, %fd87, 0dBFE62E42FEFA39EF, %fd4;
	fma.rn.f64 	%fd89, %fd87, 0dBC7ABC9E3B39803F, %fd88;
	fma.rn.f64 	%fd90, %fd89, 0d3E5ADE1569CE2BDF, 0d3E928AF3FCA213EA;
	fma.rn.f64 	%fd91, %fd90, %fd89, 0d3EC71DEE62401315;
	fma.rn.f64 	%fd92, %fd91, %fd89, 0d3EFA01997C89EB71;
	fma.rn.f64 	%fd93, %fd92, %fd89, 0d3F2A01A014761F65;
	fma.rn.f64 	%fd94, %fd93, %fd89, 0d3F56C16C1852B7AF;
	fma.rn.f64 	%fd95, %fd94, %fd89, 0d3F81111111122322;
	fma.rn.f64 	%fd96, %fd95, %fd89, 0d3FA55555555502A1;
	fma.rn.f64 	%fd97, %fd96, %fd89, 0d3FC5555555555511;
	fma.rn.f64 	%fd98, %fd97, %fd89, 0d3FE000000000000B;
	fma.rn.f64 	%fd99, %fd98, %fd89, 0d3FF0000000000000;
	fma.rn.f64 	%fd100, %fd99, %fd89, 0d3FF0000000000000;
	{
	.reg .b32 %temp; 
	mov.b64 	{%r14, %temp}, %fd100;
	}
	{
	.reg .b32 %temp; 
	mov.b64 	{%temp, %r15}, %fd100;
	}
	shl.b32 	%r33, %r13, 20;
	add.s32 	%r34, %r33, %r15;
	mov.b64 	%fd108, {%r14, %r34};
	{
	.reg .b32 %temp; 
	mov.b64 	{%temp, %r35}, %fd4;
	}
	mov.b32 	%f2, %r35;
	abs.f32 	%f1, %f2;
	setp.lt.f32 	%p4, %f1, 0f4086232B;
	@%p4 bra 	$L__BB1_7;
	setp.lt.f64 	%p5, %fd4, 0d0000000000000000;
	add.f64 	%fd101, %fd4, 0d7FF0000000000000;
	selp.f64 	%fd108, 0d0000000000000000, %fd101, %p5;
	setp.geu.f32 	%p6, %f1, 0f40874800;
	@%p6 bra 	$L__BB1_7;
	shr.u32 	%r36, %r13, 31;
	add.s32 	%r37, %r13, %r36;
	shr.s32 	%r38, %r37, 1;
	shl.b32 	%r39, %r38, 20;
	add.s32 	%r40, %r15, %r39;
	mov.b64 	%fd102, {%r14, %r40};
	sub.s32 	%r41, %r13, %r38;
	shl.b32 	%r42, %r41, 20;
	add.s32 	%r43, %r42, 1072693248;
	mov.b32 	%r44, 0;
	mov.b64 	%fd103, {%r44, %r43};
	mul.f64 	%fd108, %fd103, %fd102;
$L__BB1_7:
	abs.f64 	%fd104, %fd108;
	setp.eq.f64 	%p7, %fd104, 0d7FF0000000000000;
	fma.rn.f64 	%fd105, %fd108, %fd5, %fd108;
	selp.f64 	%fd106, %fd108, %fd105, %p7;
	st.param.f64 	[func_retval0], %fd106;
	ret;

}


// ===== COMPILED SASS (sm_100) =====

	.target	sm_100

	.elftype	@"ET_EXEC"


//--------------------- .note.nv.tkinfo           --------------------------
	.section	.note.nv.tkinfo,"",@"SHT_NOTE"
	.sectionflags	@"SHF_NOTE_NV_TKINFO"
	.tkinfo
        /*0018*/ 	.word	0x00000002
        /*0030*/ 	.string	""
        /*0030*/ 	.string	"ptxas"
        /*0030*/ 	.string	"Cuda compilation tools, release 13.0, V13.0.88"
        /*0030*/ 	.string	"Build cuda_13.0.r13.0/compiler.36424714_0"
        /*0030*/ 	.string	"-arch sm_100 -m 64 "



//--------------------- .note.nv.cuinfo           --------------------------
	.section	.note.nv.cuinfo,"",@"SHT_NOTE"
	.sectionflags	@"SHF_NOTE_NV_CUINFO"
        /*0018*/ 	.short	0x0002
        /*001a*/ 	.short	0x0064
        /*001c*/ 	.short	0x0082
	.zero		2


//--------------------- .nv.info                  --------------------------
	.section	.nv.info,"",@"SHT_CUDA_INFO"
	.align	4


	//----- nvinfo : EIATTR_REGCOUNT
	.align		4
        /*0000*/ 	.byte	0x04, 0x2f
        /*0002*/ 	.short	(.L_1 - .L_0)
	.align		4
.L_0:
        /*0004*/ 	.word	index@(_Z7kernelKPddddddddPKdS1_S1_S1_iS1_S1_S1_S1_S1_S1_S1_PKiS1_S1_iiS1_d)
        /*0008*/ 	.word	0x000000ff


	//----- nvinfo : EIATTR_FRAME_SIZE
	.align		4
.L_1:
        /*000c*/ 	.byte	0x04, 0x11
        /*000e*/ 	.short	(.L_3 - .L_2)
	.align		4
.L_2:
        /*0010*/ 	.word	index@($_Z7kernelKPddddddddPKdS1_S1_S1_iS1_S1_S1_S1_S1_S1_S1_PKiS1_S1_iiS1_d$__internal_accurate_pow)
        /*0014*/ 	.word	0x000000c0


	//----- nvinfo : EIATTR_FRAME_SIZE
	.align		4
.L_3:
        /*0018*/ 	.byte	0x04, 0x11
        /*001a*/ 	.short	(.L_5 - .L_4)
	.align		4
.L_4:
        /*001c*/ 	.word	index@($__internal_2_$__cuda_sm20_dsqrt_rn_f64_mediumpath_v1)
        /*0020*/ 	.word	0x000000c0


	//----- nvinfo : EIATTR_FRAME_SIZE
	.align		4
.L_5:
        /*0024*/ 	.byte	0x04, 0x11
        /*0026*/ 	.short	(.L_7 - .L_6)
	.align		4
.L_6:
        /*0028*/ 	.word	index@($__internal_1_$__cuda_sm20_div_rn_f64_full)
        /*002c*/ 	.word	0x000000c0


	//----- nvinfo : EIATTR_FRAME_SIZE
	.align		4
.L_7:
        /*0030*/ 	.byte	0x04, 0x11
        /*0032*/ 	.short	(.L_9 - .L_8)
	.align		4
.L_8:
        /*0034*/ 	.word	index@($__internal_0_$__cuda_sm20_dblrcp_rn_slowpath_v3)
        /*0038*/ 	.word	0x000000c0


	//----- nvinfo : EIATTR_FRAME_SIZE
	.align		4
.L_9:
        /*003c*/ 	.byte	0x04, 0x11
        /*003e*/ 	.short	(.L_11 - .L_10)
	.align		4
.L_10:
        /*0040*/ 	.word	index@(_Z7kernelKPddddddddPKdS1_S1_S1_iS1_S1_S1_S1_S1_S1_S1_PKiS1_S1_iiS1_d)
        /*0044*/ 	.word	0x000000c0


	//----- nvinfo : EIATTR_MIN_STACK_SIZE
	.align		4
.L_11:
        /*0048*/ 	.byte	0x04, 0x12
        /*004a*/ 	.short	(.L_13 - .L_12)
	.align		4
.L_12:
        /*004c*/ 	.word	index@(_Z7kernelKPddddddddPKdS1_S1_S1_iS1_S1_S1_S1_S1_S1_S1_PKiS1_S1_iiS1_d)
        /*0050*/ 	.word	0x000000c0
.L_13:


//--------------------- .nv.compat                --------------------------
	.section	.nv.compat,"",@"SHT_CUDA_COMPAT_INFO"
	.align	4
        /*0000*/ 	.byte	0x02, 0x09, 0x00, 0x00, 0x02, 0x02, 0x01, 0x00, 0x02, 0x05, 0x05, 0x00, 0x03, 0x07, 0x01, 0x01
        /*0010*/ 	.byte	0x02, 0x03, 0x00, 0x00, 0x02, 0x06, 0x01, 0x00, 0x04, 0x0b, 0x08, 0x00, 0x01, 0x00, 0x00, 0x00
        /*0020*/ 	.byte	0x00, 0x00, 0x00, 0x00


//--------------------- .nv.info._Z7kernelKPddddddddPKdS1_S1_S1_iS1_S1_S1_S1_S1_S1_S1_PKiS1_S1_iiS1_d --------------------------
	.section	.nv.info._Z7kernelKPddddddddPKdS1_S1_S1_iS1_S1_S1_S1_S1_S1_S1_PKiS1_S1_iiS1_d,"",@"SHT_CUDA_INFO"
	.sectionflags	@""
	.align	4


	//----- nvinfo : EIATTR_CUDA_API_VERSION
	.align		4
        /*0000*/ 	.byte	0x04, 0x37
        /*0002*/ 	.short	(.L_15 - .L_14)
.L_14:
        /*0004*/ 	.word	0x00000082


	//----- nvinfo : EIATTR_KPARAM_INFO
	.align		4
.L_15:
        /*0008*/ 	.byte	0x04, 0x17
        /*000a*/ 	.short	(.L_17 - .L_16)
.L_16:
        /*000c*/ 	.word	0x00000000
        /*0010*/ 	.short	0x001a
        /*0012*/ 	.short	0x00c8
        /*0014*/ 	.byte	0x00, 0xf0, 0x21, 0x00


	//----- nvinfo : EIATTR_KPARAM_INFO
	.align		4
.L_17:
        /*0018*/ 	.byte	0x04, 0x17
        /*001a*/ 	.short	(.L_19 - .L_18)
.L_18:
        /*001c*/ 	.word	0x00000000
        /*0020*/ 	.short	0x0019
        /*0022*/ 	.short	0x00c0
        /*0024*/ 	.byte	0x00, 0xf5, 0x21, 0x00


	//----- nvinfo : EIATTR_KPARAM_INFO
	.align		4
.L_19:
        /*0028*/ 	.byte	0x04, 0x17
        /*002a*/ 	.short	(.L_21 - .L_20)
.L_20:
        /*002c*/ 	.word	0x00000000
        /*0030*/ 	.short	0x0018
        /*0032*/ 	.short	0x00bc
        /*0034*/ 	.byte	0x00, 0xf0, 0x11, 0x00


	//----- nvinfo : EIATTR_KPARAM_INFO
	.align		4
.L_21:
        /*0038*/ 	.byte	0x04, 0x17
        /*003a*/ 	.short	(.L_23 - .L_22)
.L_22:
        /*003c*/ 	.word	0x00000000
        /*0040*/ 	.short	0x0017
        /*0042*/ 	.short	0x00b8
        /*0044*/ 	.byte	0x00, 0xf0, 0x11, 0x00


	//----- nvinfo : EIATTR_KPARAM_INFO
	.align		4
.L_23:
        /*0048*/ 	.byte	0x04, 0x17
        /*004a*/ 	.short	(.L_25 - .L_24)
.L_24:
        /*004c*/ 	.word	0x00000000
        /*0050*/ 	.short	0x0016
        /*0052*/ 	.short	0x00b0
        /*0054*/ 	.byte	0x00, 0xf5, 0x21, 0x00


	//----- nvinfo : EIATTR_KPARAM_INFO
	.align		4
.L_25:
        /*0058*/ 	.byte	0x04, 0x17
        /*005a*/ 	.short	(.L_27 - .L_26)
.L_26:
        /*005c*/ 	.word	0x00000000
        /*0060*/ 	.short	0x0015
        /*0062*/ 	.short	0x00a8
        /*0064*/ 	.byte	0x00, 0xf5, 0x21, 0x00


	//----- nvinfo : EIATTR_KPARAM_INFO
	.align		4
.L_27:
        /*0068*/ 	.byte	0x04, 0x17
        /*006a*/ 	.short	(.L_29 - .L_28)
.L_28:
        /*006c*/ 	.word	0x00000000
        /*0070*/ 	.short	0x0014
        /*0072*/ 	.short	0x00a0
        /*0074*/ 	.byte	0x00, 0xf5, 0x21, 0x00


	//----- nvinfo : EIATTR_KPARAM_INFO
	.align		4
.L_29:
        /*0078*/ 	.byte	0x04, 0x17
        /*007a*/ 	.short	(.L_31 - .L_30)
.L_30:
        /*007c*/ 	.word	0x00000000
        /*0080*/ 	.short	0x0013
        /*0082*/ 	.short	0x0098
        /*0084*/ 	.byte	0x00, 0xf5, 0x21, 0x00


	//----- nvinfo : EIATTR_KPARAM_INFO
	.align		4
.L_31:
        /*0088*/ 	.byte	0x04, 0x17
        /*008a*/ 	.short	(.L_33 - .L_32)
.L_32:
        /*008c*/ 	.word	0x00000000
        /*0090*/ 	.short	0x0012
        /*0092*/ 	.short	0x0090
        /*0094*/ 	.byte	0x00, 0xf5, 0x21, 0x00


	//----- nvinfo : EIATTR_KPARAM_INFO
	.align		4
.L_33:
        /*0098*/ 	.byte	0x04, 0x17
        /*009a*/ 	.short	(.L_35 - .L_34)
.L_34:
        /*009c*/ 	.word	0x00000000
        /*00a0*/ 	.short	0x0011
        /*00a2*/ 	.short	0x0088
        /*00a4*/ 	.byte	0x00, 0xf5, 0x21, 0x00


	//----- nvinfo : EIATTR_KPARAM_INFO
	.align		4
.L_35:
        /*00a8*/ 	.byte	0x04, 0x17
        /*00aa*/ 	.short	(.L_37 - .L_36)
.L_36:
        /*00ac*/ 	.word	0x00000000
        /*00b0*/ 	.short	0x0010
        /*00b2*/ 	.short	0x0080
        /*00b4*/ 	.byte	0x00, 0xf5, 0x21, 0x00


	//----- nvinfo : EIATTR_KPARAM_INFO
	.align		4
.L_37:
        /*00b8*/ 	.byte	0x04, 0x17
        /*00ba*/ 	.short	(.L_39 - .L_38)
.L_38:
        /*00bc*/ 	.word	0x00000000
        /*00c0*/ 	.short	0x000f
        /*00c2*/ 	.short	0x0078
        /*00c4*/ 	.byte	0x00, 0xf5, 0x21, 0x00


	//----- nvinfo : EIATTR_KPARAM_INFO
	.align		4
.L_39:
        /*00c8*/ 	.byte	0x04, 0x17
        /*00ca*/ 	.short	(.L_41 - .L_40)
.L_40:
        /*00cc*/ 	.word	0x00000000
        /*00d0*/ 	.short	0x000e
        /*00d2*/ 	.short	0x0070
        /*00d4*/ 	.byte	0x00, 0xf5, 0x21, 0x00


	//----- nvinfo : EIATTR_KPARAM_INFO
	.align		4
.L_41:
        /*00d8*/ 	.byte	0x04, 0x17
        /*00da*/ 	.short	(.L_43 - .L_42)
.L_42:
        /*00dc*/ 	.word	0x00000000
        /*00e0*/ 	.short	0x000d
        /*00e2*/ 	.short	0x0068
        /*00e4*/ 	.byte	0x00, 0xf5, 0x21, 0x00


	//----- nvinfo : EIATTR_KPARAM_INFO
	.align		4
.L_43:
        /*00e8*/ 	.byte	0x04, 0x17
        /*00ea*/ 	.short	(.L_45 - .L_44)
.L_44:
        /*00ec*/ 	.word	0x00000000
        /*00f0*/ 	.short	0x000c
        /*00f2*/ 	.short	0x0060
        /*00f4*/ 	.byte	0x00, 0xf0, 0x11, 0x00


	//----- nvinfo : EIATTR_KPARAM_INFO
	.align		4
.L_45:
        /*00f8*/ 	.byte	0x04, 0x17
        /*00fa*/ 	.short	(.L_47 - .L_46)
.L_46:
        /*00fc*/ 	.word	0x00000000
        /*0100*/ 	.short	0x000b
        /*0102*/ 	.short	0x0058
        /*0104*/ 	.byte	0x00, 0xf5, 0x21, 0x00


	//----- nvinfo : EIATTR_KPARAM_INFO
	.align		4
.L_47:
        /*0108*/ 	.byte	0x04, 0x17
        /*010a*/ 	.short	(.L_49 - .L_48)
.L_48:
        /*010c*/ 	.word	0x00000000
        /*0110*/ 	.short	0x000a
        /*0112*/ 	.short	0x0050
        /*0114*/ 	.byte	0x00, 0xf5, 0x21, 0x00


	//----- nvinfo : EIATTR_KPARAM_INFO
	.align		4
.L_49:
        /*0118*/ 	.byte	0x04, 0x17
        /*011a*/ 	.short	(.L_51 - .L_50)
.L_50:
        /*011c*/ 	.word	0x00000000
        /*0120*/ 	.short	0x0009
        /*0122*/ 	.short	0x0048
        /*0124*/ 	.byte	0x00, 0xf5, 0x21, 0x00


	//----- nvinfo : EIATTR_KPARAM_INFO
	.align		4
.L_51:
        /*0128*/ 	.byte	0x04, 0x17
        /*012a*/ 	.short	(.L_53 - .L_52)
.L_52:
        /*012c*/ 	.word	0x00000000
        /*0130*/ 	.short	0x0008
        /*0132*/ 	.short	0x0040
        /*0134*/ 	.byte	0x00, 0xf5, 0x21, 0x00


	//----- nvinfo : EIATTR_KPARAM_INFO
	.align		4
.L_53:
        /*0138*/ 	.byte	0x04, 0x17
        /*013a*/ 	.short	(.L_55 - .L_54)
.L_54:
        /*013c*/ 	.word	0x00000000
        /*0140*/ 	.short	0x0007
        /*0142*/ 	.short	0x0038
        /*0144*/ 	.byte	0x00, 0xf0, 0x21, 0x00


	//----- nvinfo : EIATTR_KPARAM_INFO
	.align		4
.L_55:
        /*0148*/ 	.byte	0x04, 0x17
        /*014a*/ 	.short	(.L_57 - .L_56)
.L_56:
        /*014c*/ 	.word	0x00000000
        /*0150*/ 	.short	0x0006
        /*0152*/ 	.short	0x0030
        /*0154*/ 	.byte	0x00, 0xf0, 0x21, 0x00


	//----- nvinfo : EIATTR_KPARAM_INFO
	.align		4
.L_57:
        /*0158*/ 	.byte	0x04, 0x17
        /*015a*/ 	.short	(.L_59 - .L_58)
.L_58:
        /*015c*/ 	.word	0x00000000
        /*0160*/ 	.short	0x0005
        /*0162*/ 	.short	0x0028
        /*0164*/ 	.byte	0x00, 0xf0, 0x21, 0x00


	//----- nvinfo : EIATTR_KPARAM_INFO
	.align		4
.L_59:
        /*0168*/ 	.byte	0x04, 0x17
        /*016a*/ 	.short	(.L_61 - .L_60)
.L_60:
        /*016c*/ 	.word	0x00000000
        /*0170*/ 	.short	0x0004
        /*0172*/ 	.short	0x0020
        /*0174*/ 	.byte	0x00, 0xf0, 0x21, 0x00


	//----- nvinfo : EIATTR_KPARAM_INFO
	.align		4
.L_61:
        /*0178*/ 	.byte	0x04, 0x17
        /*017a*/ 	.short	(.L_63 - .L_62)
.L_62:
        /*017c*/ 	.word	0x00000000
        /*0180*/ 	.short	0x0003
        /*0182*/ 	.short	0x0018
        /*0184*/ 	.byte	0x00, 0xf0, 0x21, 0x00


	//----- nvinfo : EIATTR_KPARAM_INFO
	.align		4
.L_63:
        /*0188*/ 	.byte	0x04, 0x17
        /*018a*/ 	.short	(.L_65 - .L_64)
.L_64:
        /*018c*/ 	.word	0x00000000
        /*0190*/ 	.short	0x0002
        /*0192*/ 	.short	0x0010
        /*0194*/ 	.byte	0x00, 0xf0, 0x21, 0x00


	//----- nvinfo : EIATTR_KPARAM_INFO
	.align		4
.L_65:
        /*0198*/ 	.byte	0x04, 0x17
        /*019a*/ 	.short	(.L_67 - .L_66)
.L_66:
        /*019c*/ 	.word	0x00000000
        /*01a0*/ 	.short	0x0001
        /*01a2*/ 	.short	0x0008
        /*01a4*/ 	.byte	0x00, 0xf0, 0x21, 0x00


	//----- nvinfo : EIATTR_KPARAM_INFO
	.align		4
.L_67:
        /*01a8*/ 	.byte	0x04, 0x17
        /*01aa*/ 	.short	(.L_69 - .L_68)
.L_68:
        /*01ac*/ 	.word	0x00000000
        /*01b0*/ 	.short	0x0000
        /*01b2*/ 	.short	0x0000
        /*01b4*/ 	.byte	0x00, 0xf5, 0x21, 0x00


	//----- nvinfo : EIATTR_SPARSE_MMA_MASK
	.align		4
.L_69:
        /*01b8*/ 	.byte	0x03, 0x50
        /*01ba*/ 	.short	0x0000


	//----- nvinfo : EIATTR_MAXREG_COUNT
	.align		4
        /*01bc*/ 	.byte	0x03, 0x1b
        /*01be*/ 	.short	0x00ff


	//----- nvinfo : EIATTR_NUM_BARRIERS
	.align		4
        /*01c0*/ 	.byte	0x02, 0x4c
        /*01c2*/ 	.byte	0x01
	.zero		1


	//----- nvinfo : EIATTR_ANNOTATIONS
	.align		4
        /*01c4*/ 	.byte	0x04, 0x55
        /*01c6*/ 	.short	(.L_71 - .L_70)


	//   ....[0]....
.L_70:
        /*01c8*/ 	.word	0x00000001
        /*01cc*/ 	.byte	0xa0, 0x03, 0x00, 0x00, 0x01, 0x00, 0x00, 0x00, 0xc0, 0x03, 0x00, 0x00, 0x01, 0x00, 0x00, 0x00
        /* <DEDUP_REMOVED lines=12> */
        /*029c*/ 	.byte	0x00, 0xbd, 0x00, 0x00


	//----- nvinfo : EIATTR_MERCURY_ISA_VERSION
	.align		4
.L_71:
        /*02a0*/ 	.byte	0x03, 0x5f
        /*02a2*/ 	.short	0x0101


	//----- nvinfo : EIATTR_VRC_CTA_INIT_COUNT
	.align		4
        /*02a4*/ 	.byte	0x02, 0x4a
	.zero		1
	.zero		1


	//----- nvinfo : EIATTR_EXIT_INSTR_OFFSETS
	.align		4
        /*02a8*/ 	.byte	0x04, 0x1c
        /*02aa*/ 	.short	(.L_73 - .L_72)


	//   ....[0]....
.L_72:
        /*02ac*/ 	.word	0x00000060


	//   ....[1]....
        /*02b0*/ 	.word	0x00000bb0


	//   ....[2]....
        /*02b4*/ 	.word	0x00000c70


	//   ....[3]....
        /*02b8*/ 	.word	0x0000c900


	//   ....[4]....
        /*02bc*/ 	.word	0x0000dc00


	//   ....[5]....
        /*02c0*/ 	.word	0x0000ddc0


	//----- nvinfo : EIATTR_CRS_STACK_SIZE
	.align		4
.L_73:
        /*02c4*/ 	.byte	0x04, 0x1e
        /*02c6*/ 	.short	(.L_75 - .L_74)
.L_74:
        /*02c8*/ 	.word	0x00000000


	//----- nvinfo : EIATTR_CBANK_PARAM_SIZE
	.align		4
.L_75:
        /*02cc*/ 	.byte	0x03, 0x19
        /*02ce*/ 	.short	0x00d0


	//----- nvinfo : EIATTR_PARAM_CBANK
	.align		4
        /*02d0*/ 	.byte	0x04, 0x0a
        /*02d2*/ 	.short	(.L_77 - .L_76)
	.align		4
.L_76:
        /*02d4*/ 	.word	index@(.nv.constant0._Z7kernelKPddddddddPKdS1_S1_S1_iS1_S1_S1_S1_S1_S1_S1_PKiS1_S1_iiS1_d)
        /*02d8*/ 	.short	0x0380
        /*02da*/ 	.short	0x00d0


	//----- nvinfo : EIATTR_SW_WAR
	.align		4
.L_77:
        /*02dc*/ 	.byte	0x04, 0x36
        /*02de*/ 	.short	(.L_79 - .L_78)
.L_78:
        /*02e0*/ 	.word	0x00000008
.L_79:


//--------------------- .nv.callgraph             --------------------------
	.section	.nv.callgraph,"",@"SHT_CUDA_CALLGRAPH"
	.align	4
	.sectionentsize	8
	.align		4
        /*0000*/ 	.word	0x00000000
	.align		4
        /*0004*/ 	.word	0xffffffff
	.align		4
        /*0008*/ 	.word	0x00000000
	.align		4
        /*000c*/ 	.word	0xfffffffe
	.align		4
        /*0010*/ 	.word	0x00000000
	.align		4
        /*0014*/ 	.word	0xfffffffd
	.align		4
        /*0018*/ 	.word	0x00000000
	.align		4
        /*001c*/ 	.word	0xfffffffc


//--------------------- .text._Z7kernelKPddddddddPKdS1_S1_S1_iS1_S1_S1_S1_S1_S1_S1_PKiS1_S1_iiS1_d --------------------------
	.section	.text._Z7kernelKPddddddddPKdS1_S1_S1_iS1_S1_S1_S1_S1_S1_S1_PKiS1_S1_iiS1_d,"ax",@progbits
	.align	128
        .global         _Z7kernelKPddddddddPKdS1_S1_S1_iS1_S1_S1_S1_S1_S1_S1_PKiS1_S1_iiS1_d
        .type           _Z7kernelKPddddddddPKdS1_S1_S1_iS1_S1_S1_S1_S1_S1_S1_PKiS1_S1_iiS1_d,@function
        .size           _Z7kernelKPddddddddPKdS1_S1_S1_iS1_S1_S1_S1_S1_S1_S1_PKiS1_S1_iiS1_d,(.L_x_238 - _Z7kernelKPddddddddPKdS1_S1_S1_iS1_S1_S1_S1_S1_S1_S1_PKiS1_S1_iiS1_d)
        .other          _Z7kernelKPddddddddPKdS1_S1_S1_iS1_S1_S1_S1_S1_S1_S1_PKiS1_S1_iiS1_d,@"STO_CUDA_ENTRY STV_DEFAULT"
_Z7kernelKPddddddddPKdS1_S1_S1_iS1_S1_S1_S1_S1_S1_S1_PKiS1_S1_iiS1_d:
.text._Z7kernelKPddddddddPKdS1_S1_S1_iS1_S1_S1_S1_S1_S1_S1_PKiS1_S1_iiS1_d:
[----:B------:R-:W0:Y:S08]  /*0000*/  LDC R1, c[0x0][0x37c] ;  /* 0x0000df00ff017b82 */ /* 0x000e300000000800 */
[----:B------:R-:W1:Y:S01]  /*0010*/  S2UR UR4, SR_CTAID.Z ;  /* 0x00000000000479c3 */ /* 0x000e620000002700 */
[----:B0-----:R-:W-:-:S07]  /*0020*/  VIADD R1, R1, 0xffffff40 ;  /* 0xffffff4001017836 */ /* 0x001fce0000000000 */
[----:B------:R-:W1:Y:S02]  /*0030*/  LDC.64 R2, c[0x0][0x438] ;  /* 0x00010e00ff027b82 */ /* 0x000e640000000a00 */
[----:B-1----:R-:W-:-:S05]  /*0040*/  VIADD R0, R2, UR4 ;  /* 0x0000000402007c36 */ /* 0x002fca0008000000 */
[----:B------:R-:W-:-:S13]  /*0050*/  ISETP.GE.U32.AND P0, PT, R0, R3, PT ;  /* 0x000000030000720c */ /* 0x000fda0003f06070 */
[----:B------:R-:W-:Y:S05]  /*0060*/  @P0 EXIT ;  /* 0x000000000000094d */ /* 0x000fea0003800000 */
[----:B------:R-:W0:Y:S01]  /*0070*/  S2R R9, SR_CTAID.X ;  /* 0x0000000000097919 */ /* 0x000e220000002500 */
[----:B------:R-:W1:Y:S01]  /*0080*/  LDC.64 R10, c[0x0][0x440] ;  /* 0x00011000ff0a7b82 */ /* 0x000e620000000a00 */
[----:B------:R-:W2:Y:S01]  /*0090*/  LDCU.64 UR6, c[0x0][0x358] ;  /* 0x00006b00ff0677ac */ /* 0x000ea20008000a00 */
[----:B------:R-:W3:Y:S06]  /*00a0*/  S2R R3, SR_CTAID.Y ;  /* 0x0000000000037919 */ /* 0x000eec0000002600 */
[----:B------:R-:W4:Y:S01]  /*00b0*/  LDC.64 R250, c[0x0][0x408] ;  /* 0x00010200fffa7b82 */ /* 0x000f220000000a00 */
[----:B0-----:R-:W-:-:S02]  /*00c0*/  IMAD R9, R9, 0x9, RZ ;  /* 0x0000000909097824 */ /* 0x001fc400078e02ff */
[----:B---3--:R-:W-:Y:S02]  /*00d0*/  IMAD R3, R3, 0x3, RZ ;  /* 0x0000000303037824 */ /* 0x008fe400078e02ff */
[----:B------:R-:W-:Y:S02]  /*00e0*/  VIADD R5, R9, 0x3 ;  /* 0x0000000309057836 */ /* 0x000fe40000000000 */
[----:B-1----:R-:W-:-:S04]  /*00f0*/  IMAD.WIDE.U32 R10, R3, 0x8, R10 ;  /* 0x00000008030a7825 */ /* 0x002fc800078e000a */
[--C-:B----4-:R-:W-:Y:S01]  /*0100*/  IMAD.WIDE.U32 R4, R5, 0x8, R250.reuse ;  /* 0x0000000805047825 */ /* 0x110fe200078e00fa */
[----:B--2---:R-:W2:Y:S04]  /*0110*/  LDG.E.64 R14, desc[UR6][R10.64+0x8] ;  /* 0x000008060a0e7981 */ /* 0x004ea8000c1e1b00 */
[----:B------:R0:W2:Y:S01]  /*0120*/  LDG.E.64 R34, desc[UR6][R4.64] ;  /* 0x0000000604227981 */ /* 0x0000a2000c1e1b00 */
[C-C-:B------:R-:W-:Y:S01]  /*0130*/  IMAD.WIDE.U32 R2, R9.reuse, 0x8, R250.reuse ;  /* 0x0000000809027825 */ /* 0x140fe200078e00fa */
[----:B------:R-:W-:Y:S02]  /*0140*/  IADD3 R7, PT, PT, R9, 0x6, RZ ;  /* 0x0000000609077810 */ /* 0x000fe40007ffe0ff */
[----:B------:R-:W3:Y:S04]  /*0150*/  LDG.E.64 R12, desc[UR6][R10.64] ;  /* 0x000000060a0c7981 */ /* 0x000ee8000c1e1b00 */
[----:B------:R1:W3:Y:S01]  /*0160*/  LDG.E.64 R32, desc[UR6][R2.64] ;  /* 0x0000000602207981 */ /* 0x0002e2000c1e1b00 */
[----:B------:R-:W-:-:S03]  /*0170*/  IMAD.WIDE.U32 R6, R7, 0x8, R250 ;  /* 0x0000000807067825 */ /* 0x000fc600078e00fa */
[----:B------:R4:W3:Y:S04]  /*0180*/  LDG.E.64 R16, desc[UR6][R10.64+0x10] ;  /* 0x000010060a107981 */ /* 0x0008e8000c1e1b00 */
[----:B------:R4:W3:Y:S01]  /*0190*/  LDG.E.64 R30, desc[UR6][R6.64] ;  /* 0x00000006061e7981 */ /* 0x0008e2000c1e1b00 */
[C---:B------:R-:W-:Y:S01]  /*01a0*/  IADD3 R25, PT, PT, R9.reuse, 0x2, RZ ;  /* 0x0000000209197810 */ /* 0x040fe20007ffe0ff */
[C---:B------:R-:W-:Y:S02]  /*01b0*/  VIADD R19, R9.reuse, 0x1 ;  /* 0x0000000109137836 */ /* 0x040fe40000000000 */
[C---:B------:R-:W-:Y:S02]  /*01c0*/  VIADD R21, R9.reuse, 0x4 ;  /* 0x0000000409157836 */ /* 0x040fe40000000000 */
[----:B------:R-:W-:-:S02]  /*01d0*/  VIADD R23, R9, 0x7 ;  /* 0x0000000709177836 */ /* 0x000fc40000000000 */
[C---:B------:R-:W-:Y:S02]  /*01e0*/  VIADD R27, R9.reuse, 0x5 ;  /* 0x00000005091b7836 */ /* 0x040fe40000000000 */
[----:B------:R-:W-:Y:S02]  /*01f0*/  VIADD R29, R9, 0x8 ;  /* 0x00000008091d7836 */ /* 0x000fe40000000000 */
[----:B0-----:R-:W-:-:S04]  /*0200*/  IMAD.WIDE.U32 R4, R19, 0x8, R250 ;  /* 0x0000000813047825 */ /* 0x001fc800078e00fa */
[--C-:B-1----:R-:W-:Y:S01]  /*0210*/  IMAD.WIDE.U32 R2, R21, 0x8, R250.reuse ;  /* 0x0000000815027825 */ /* 0x102fe200078e00fa */
[----:B------:R-:W3:Y:S03]  /*0220*/  LDG.E.64 R36, desc[UR6][R4.64] ;  /* 0x0000000604247981 */ /* 0x000ee6000c1e1b00 */
[----:B------:R-:W-:-:S04]  /*0230*/  IMAD.WIDE.U32 R8, R23, 0x8, R250 ;  /* 0x0000000817087825 */ /* 0x000fc800078e00fa */
[----:B----4-:R-:W-:-:S04]  /*0240*/  IMAD.WIDE.U32 R10, R25, 0x8, R250 ;  /* 0x00000008190a7825 */ /* 0x010fc800078e00fa */
[--C-:B------:R-:W-:Y:S01]  /*0250*/  IMAD.WIDE.U32 R6, R27, 0x8, R250.reuse ;  /* 0x000000081b067825 */ /* 0x100fe200078e00fa */
[----:B------:R-:W4:Y:S03]  /*0260*/  LDG.E.64 R24, desc[UR6][R10.64] ;  /* 0x000000060a187981 */ /* 0x000f26000c1e1b00 */
[----:B------:R-:W-:Y:S01]  /*0270*/  IMAD.WIDE.U32 R250, R29, 0x8, R250 ;  /* 0x000000081dfa7825 */ /* 0x000fe200078e00fa */
[----:B------:R-:W4:Y:S04]  /*0280*/  LDG.E.64 R26, desc[UR6][R8.64] ;  /* 0x00000006081a7981 */ /* 0x000f28000c1e1b00 */
[----:B------:R-:W4:Y:S04]  /*0290*/  LDG.E.64 R28, desc[UR6][R2.64] ;  /* 0x00000006021c7981 */ /* 0x000f28000c1e1b00 */
[----:B------:R0:W4:Y:S04]  /*02a0*/  LDG.E.64 R22, desc[UR6][R6.64] ;  /* 0x0000000606167981 */ /* 0x000128000c1e1b00 */
[----:B------:R-:W5:Y:S01]  /*02b0*/  LDG.E.64 R250, desc[UR6][R250.64] ;  /* 0x00000006fafa7981 */ /* 0x000f62000c1e1b00 */
[----:B0-----:R-:W-:Y:S01]  /*02c0*/  MOV R6, 0x0 ;  /* 0x0000000000067802 */ /* 0x001fe20000000f00 */
[----:B------:R-:W-:Y:S01]  /*02d0*/  IMAD.MOV.U32 R7, RZ, RZ, 0x3fd80000 ;  /* 0x3fd80000ff077424 */ /* 0x000fe200078e00ff */
[----:B--2---:R-:W-:-:S02]  /*02e0*/  DADD R20, R34, -R14 ;  /* 0x0000000022147229 */ /* 0x004fc4000000080e */
[----:B---3--:R-:W-:-:S06]  /*02f0*/  DADD R18, R32, -R12 ;  /* 0x0000000020127229 */ /* 0x008fcc000000080c */
[----:B------:R-:W-:-:S08]  /*0300*/  DMUL R20, R20, R20 ;  /* 0x0000001414147228 */ /* 0x000fd00000000000 */
[----:B------:R-:W-:Y:S02]  /*0310*/  DFMA R20, R18, R18, R20 ;  /* 0x000000121214722b */ /* 0x000fe40000000014 */
[----:B------:R-:W-:-:S08]  /*0320*/  DADD R18, R30, -R16 ;  /* 0x000000001e127229 */ /* 0x000fd00000000810 */
[----:B------:R-:W-:-:S06]  /*0330*/  DFMA R20, R18, R18, R20 ;  /* 0x000000121214722b */ /* 0x000fcc0000000014 */
[----:B------:R-:W0:Y:S04]  /*0340*/  MUFU.RSQ64H R3, R21 ;  /* 0x0000001500037308 */ /* 0x000e280000001c00 */
[----:B------:R-:W-:-:S06]  /*0350*/  VIADD R2, R21, 0xfcb00000 ;  /* 0xfcb0000015027836 */ /* 0x000fcc0000000000 */
[----:B0-----:R-:W-:-:S08]  /*0360*/  DMUL R4, R2, R2 ;  /* 0x0000000202047228 */ /* 0x001fd00000000000 */
[----:B------:R-:W-:-:S08]  /*0370*/  DFMA R4, R20, -R4, 1 ;  /* 0x3ff000001404742b */ /* 0x000fd00000000804 */
[----:B------:R-:W-:Y:S02]  /*0380*/  DFMA R6, R4, R6, 0.5 ;  /* 0x3fe000000406742b */ /* 0x000fe40000000006 */
[----:B------:R-:W-:Y:S01]  /*0390*/  DMUL R4, R2, R4 ;  /* 0x0000000402047228 */ /* 0x000fe20000000000 */
[----:B------:R0:W-:Y:S07]  /*03a0*/  STL.64 [R1+0xa0], R34 ;  /* 0x0000a02201007387 */ /* 0x0001ee0000100a00 */
[----:B------:R-:W-:Y:S01]  /*03b0*/  DFMA R4, R6, R4, R2 ;  /* 0x000000040604722b */ /* 0x000fe20000000002 */
[----:B------:R0:W-:Y:S04]  /*03c0*/  STL.64 [R1+0xa8], R32 ;  /* 0x0000a82001007387 */ /* 0x0001e80000100a00 */
[----:B------:R0:W-:Y:S04]  /*03d0*/  STL.64 [R1+0x98], R30 ;  /* 0x0000981e01007387 */ /* 0x0001e80000100a00 */
[----:B----4-:R0:W-:Y:S01]  /*03e0*/  STL.64 [R1+0x70], R22 ;  /* 0x0000701601007387 */ /* 0x0101e20000100a00 */
[----:B------:R-:W-:-:S03]  /*03f0*/  DMUL R6, R20, R4 ;  /* 0x0000000414067228 */ /* 0x000fc60000000000 */
[----:B------:R0:W-:Y:S04]  /*0400*/  STL.64 [R1+0x90], R36 ;  /* 0x0000902401007387 */ /* 0x0001e80000100a00 */
[----:B------:R0:W-:Y:S04]  /*0410*/  STL.64 [R1+0x78], R24 ;  /* 0x0000781801007387 */ /* 0x0001e80000100a00 */
[----:B------:R0:W-:Y:S04]  /*0420*/  STL.64 [R1+0x88], R28 ;  /* 0x0000881c01007387 */ /* 0x0001e80000100a00 */
[----:B------:R0:W-:Y:S01]  /*0430*/  STL.64 [R1+0x80], R26 ;  /* 0x0000801a01007387 */ /* 0x0001e20000100a00 */
[----:B------:R-:W-:Y:S01]  /*0440*/  ISETP.GE.U32.AND P0, PT, R2, 0x7ca00000, PT ;  /* 0x7ca000000200780c */ /* 0x000fe20003f06070 */
[----:B------:R-:W-:Y:S01]  /*0450*/  DFMA R8, R6, -R6, R20 ;  /* 0x800000060608722b */ /* 0x000fe20000000014 */
[----:B------:R-:W-:-:S02]  /*0460*/  VIADD R19, R5, 0xfff00000 ;  /* 0xfff0000005137836 */ /* 0x000fc40000000000 */
[----:B------:R-:W-:-:S06]  /*0470*/  IMAD.MOV.U32 R18, RZ, RZ, R4 ;  /* 0x000000ffff127224 */ /* 0x000fcc00078e0004 */
[----:B------:R-:W-:-:S03]  /*0480*/  DFMA R10, R8, R18, R6 ;  /* 0x00000012080a722b */ /* 0x000fc60000000006 */
[----:B0-----:R-:W-:Y:S08]  /*0490*/  @!P0 BRA `(.L_x_0) ;  /* 0x0000000000248947 */ /* 0x001ff00003800000 */
[----:B------:R-:W-:Y:S01]  /*04a0*/  IMAD.MOV.U32 R3, RZ, RZ, R21 ;  /* 0x000000ffff037224 */ /* 0x000fe200078e0015 */
[----:B------:R-:W-:Y:S01]  /*04b0*/  MOV R26, R4 ;  /* 0x00000004001a7202 */ /* 0x000fe20000000f00 */
[----:B------:R-:W-:Y:S01]  /*04c0*/  IMAD.MOV.U32 R11, RZ, RZ, R9 ;  /* 0x000000ffff0b7224 */ /* 0x000fe200078e0009 */
[----:B------:R-:W-:Y:S01]  /*04d0*/  MOV R27, R6 ;  /* 0x00000006001b7202 */ /* 0x000fe20000000f00 */
[----:B------:R-:W-:Y:S01]  /*04e0*/  IMAD.MOV.U32 R10, RZ, RZ, R8 ;  /* 0x000000ffff0a7224 */ /* 0x000fe200078e0008 */
[----:B------:R-:W-:Y:S01]  /*04f0*/  MOV R21, 0x530 ;  /* 0x0000053000157802 */ /* 0x000fe20000000f00 */
[----:B------:R-:W-:Y:S02]  /*0500*/  IMAD.MOV.U32 R28, RZ, RZ, R7 ;  /* 0x000000ffff1c7224 */ /* 0x000fe400078e0007 */
[----:B------:R-:W-:-:S07]  /*0510*/  IMAD.MOV.U32 R9, RZ, RZ, R19 ;  /* 0x000000ffff097224 */ /* 0x000fce00078e0013 */
[----:B-----5:R-:W-:Y:S05]  /*0520*/  CALL.REL.NOINC `($__internal_2_$__cuda_sm20_dsqrt_rn_f64_mediumpath_v1) ;  /* 0x000000e000547944 */ /* 0x020fea0003c00000 */
.L_x_0:
[----:B------:R-:W2:Y:S04]  /*0530*/  LDL.64 R4, [R1+0x88] ;  /* 0x0000880001047983 */ /* 0x000ea80000100a00 */
[----:B------:R-:W3:Y:S04]  /*0540*/  LDL.64 R2, [R1+0x90] ;  /* 0x0000900001027983 */ /* 0x000ee80000100a00 */
[----:B------:R-:W4:Y:S01]  /*0550*/  LDL.64 R8, [R1+0x80] ;  /* 0x0000800001087983 */ /* 0x000f220000100a00 */
[----:B------:R-:W-:Y:S01]  /*0560*/  DSETP.MIN.AND P2, P3, R10, 100, PT ;  /* 0x405900000a00742a */ /* 0x000fe20003b40000 */
[----:B------:R-:W-:Y:S01]  /*0570*/  IMAD.MOV.U32 R23, RZ, RZ, R10 ;  /* 0x000000ffff177224 */ /* 0x000fe200078e000a */
[----:B------:R-:W-:Y:S01]  /*0580*/  DSETP.MAX.AND P0, P1, RZ, R10, PT ;  /* 0x0000000aff00722a */ /* 0x000fe2000390f000 */
[----:B------:R-:W-:Y:S01]  /*0590*/  MOV R24, R10 ;  /* 0x0000000a00187202 */ /* 0x000fe20000000f00 */
[----:B------:R-:W-:Y:S01]  /*05a0*/  IMAD.MOV.U32 R19, RZ, RZ, R11 ;  /* 0x000000ffff137224 */ /* 0x000fe200078e000b */
[----:B------:R-:W-:Y:S01]  /*05b0*/  MOV R20, 0x80000 ;  /* 0x0008000000147802 */ /* 0x000fe20000000f00 */
[----:B------:R-:W-:Y:S01]  /*05c0*/  IMAD.MOV.U32 R10, RZ, RZ, RZ ;  /* 0x000000ffff0a7224 */ /* 0x000fe200078e00ff */
[----:B------:R-:W-:Y:S01]  /*05d0*/  SEL R24, R24, RZ, P2 ;  /* 0x000000ff18187207 */ /* 0x000fe20001000000 */
[----:B------:R-:W-:-:S02]  /*05e0*/  IMAD.MOV.U32 R22, RZ, RZ, RZ ;  /* 0x000000ffff167224 */ /* 0x000fc400078e00ff */
[----:B------:R-:W-:Y:S01]  /*05f0*/  IMAD.MOV.U32 R18, RZ, RZ, R11 ;  /* 0x000000ffff127224 */ /* 0x000fe200078e000b */
[----:B------:R-:W-:Y:S02]  /*0600*/  FSEL R25, R10, R19, P0 ;  /* 0x000000130a197208 */ /* 0x000fe40000000000 */
[----:B------:R-:W-:Y:S02]  /*0610*/  SEL R22, R22, R23, P0 ;  /* 0x0000001716167207 */ /* 0x000fe40000000000 */
[----:B------:R-:W-:Y:S02]  /*0620*/  FSEL R27, R18, 3.390625, P2 ;  /* 0x40590000121b7808 */ /* 0x000fe40001000000 */
[----:B------:R-:W-:Y:S02]  /*0630*/  @P3 LOP3.LUT R27, R20, 0x40590000, RZ, 0xfc, !PT ;  /* 0x40590000141b3812 */ /* 0x000fe400078efcff */
[----:B------:R-:W-:-:S05]  /*0640*/  @P1 LOP3.LUT R25, R19, 0x80000, RZ, 0xfc, !PT ;  /* 0x0008000013191812 */ /* 0x000fca00078efcff */
[----:B------:R-:W-:Y:S01]  /*0650*/  IMAD.MOV.U32 R23, RZ, RZ, R25 ;  /* 0x000000ffff177224 */ /* 0x000fe200078e0019 */
[----:B------:R-:W-:Y:S01]  /*0660*/  MOV R25, R27 ;  /* 0x0000001b00197202 */ /* 0x000fe20000000f00 */
[----:B--2---:R-:W-:Y:S02]  /*0670*/  DADD R4, R4, -R14 ;  /* 0x0000000004047229 */ /* 0x004fe4000000080e */
[----:B---3--:R-:W-:-:S06]  /*0680*/  DADD R2, R2, -R12 ;  /* 0x0000000002027229 */ /* 0x008fcc000000080c */
[----:B------:R-:W-:Y:S02]  /*0690*/  DMUL R6, R4, R4 ;  /* 0x0000000404067228 */ /* 0x000fe40000000000 */
[----:B----4-:R-:W-:Y:S01]  /*06a0*/  DADD R4, R8, -R16 ;  /* 0x0000000008047229 */ /* 0x010fe20000000810 */
[----:B------:R-:W-:Y:S01]  /*06b0*/  MOV R8, 0x0 ;  /* 0x0000000000087802 */ /* 0x000fe20000000f00 */
[----:B------:R-:W-:-:S04]  /*06c0*/  IMAD.MOV.U32 R9, RZ, RZ, 0x3fd80000 ;  /* 0x3fd80000ff097424 */ /* 0x000fc800078e00ff */
[----:B------:R-:W-:-:S08]  /*06d0*/  DFMA R6, R2, R2, R6 ;  /* 0x000000020206722b */ /* 0x000fd00000000006 */
[----:B------:R-:W-:-:S06]  /*06e0*/  DFMA R6, R4, R4, R6 ;  /* 0x000000040406722b */ /* 0x000fcc0000000006 */
[----:B------:R-:W0:Y:S04]  /*06f0*/  MUFU.RSQ64H R3, R7 ;  /* 0x0000000700037308 */ /* 0x000e280000001c00 */
[----:B------:R-:W-:-:S05]  /*0700*/  VIADD R2, R7, 0xfcb00000 ;  /* 0xfcb0000007027836 */ /* 0x000fca0000000000 */
[----:B------:R-:W-:Y:S01]  /*0710*/  ISETP.GE.U32.AND P0, PT, R2, 0x7ca00000, PT ;  /* 0x7ca000000200780c */ /* 0x000fe20003f06070 */
[----:B0-----:R-:W-:-:S08]  /*0720*/  DMUL R4, R2, R2 ;  /* 0x0000000202047228 */ /* 0x001fd00000000000 */
[----:B------:R-:W-:-:S08]  /*0730*/  DFMA R4, R6, -R4, 1 ;  /* 0x3ff000000604742b */ /* 0x000fd00000000804 */
[----:B------:R-:W-:Y:S02]  /*0740*/  DFMA R8, R4, R8, 0.5 ;  /* 0x3fe000000408742b */ /* 0x000fe40000000008 */
[----:B------:R-:W-:-:S08]  /*0750*/  DMUL R4, R2, R4 ;  /* 0x0000000402047228 */ /* 0x000fd00000000000 */
[----:B------:R-:W-:-:S08]  /*0760*/  DFMA R4, R8, R4, R2 ;  /* 0x000000040804722b */ /* 0x000fd00000000002 */
[----:B------:R-:W-:Y:S02]  /*0770*/  DMUL R8, R6, R4 ;  /* 0x0000000406087228 */ /* 0x000fe40000000000 */
[----:B------:R-:W-:Y:S02]  /*0780*/  VIADD R21, R5, 0xfff00000 ;  /* 0xfff0000005157836 */ /* 0x000fe40000000000 */
[----:B------:R-:W-:-:S04]  /*0790*/  IMAD.MOV.U32 R20, RZ, RZ, R4 ;  /* 0x000000ffff147224 */ /* 0x000fc800078e0004 */
[----:B------:R-:W-:-:S08]  /*07a0*/  DFMA R10, R8, -R8, R6 ;  /* 0x80000008080a722b */ /* 0x000fd00000000006 */
[----:B------:R-:W-:Y:S01]  /*07b0*/  DFMA R18, R10, R20, R8 ;  /* 0x000000140a12722b */ /* 0x000fe20000000008 */
[----:B------:R-:W-:Y:S10]  /*07c0*/  @!P0 BRA `(.L_x_1) ;  /* 0x0000000000288947 */ /* 0x000ff40003800000 */
[----:B------:R-:W-:Y:S01]  /*07d0*/  IMAD.MOV.U32 R28, RZ, RZ, R9 ;  /* 0x000000ffff1c7224 */ /* 0x000fe200078e0009 */
[----:B------:R-:W-:Y:S01]  /*07e0*/  MOV R27, R8 ;  /* 0x00000008001b7202 */ /* 0x000fe20000000f00 */
[----:B------:R-:W-:Y:S01]  /*07f0*/  IMAD.MOV.U32 R9, RZ, RZ, R21 ;  /* 0x000000ffff097224 */ /* 0x000fe200078e0015 */
[----:B------:R-:W-:Y:S01]  /*0800*/  MOV R21, 0x850 ;  /* 0x0000085000157802 */ /* 0x000fe20000000f00 */
[----:B------:R-:W-:Y:S02]  /*0810*/  IMAD.MOV.U32 R26, RZ, RZ, R4 ;  /* 0x000000ffff1a7224 */ /* 0x000fe400078e0004 */
[----:B------:R-:W-:Y:S02]  /*0820*/  IMAD.MOV.U32 R20, RZ, RZ, R6 ;  /* 0x000000ffff147224 */ /* 0x000fe400078e0006 */
[----:B------:R-:W-:-:S07]  /*0830*/  IMAD.MOV.U32 R3, RZ, RZ, R7 ;  /* 0x000000ffff037224 */ /* 0x000fce00078e0007 */
[----:B-----5:R-:W-:Y:S05]  /*0840*/  CALL.REL.NOINC `($__internal_2_$__cuda_sm20_dsqrt_rn_f64_mediumpath_v1) ;  /* 0x000000dc008c7944 */ /* 0x020fea0003c00000 */
[----:B------:R-:W-:Y:S01]  /*0850*/  IMAD.MOV.U32 R18, RZ, RZ, R10 ;  /* 0x000000ffff127224 */ /* 0x000fe200078e000a */
[----:B------:R-:W-:-:S07]  /*0860*/  MOV R19, R11 ;  /* 0x0000000b00137202 */ /* 0x000fce0000000f00 */
.L_x_1:
[----:B------:R-:W2:Y:S04]  /*0870*/  LDL.64 R4, [R1+0x70] ;  /* 0x0000700001047983 */ /* 0x000ea80000100a00 */
[----:B------:R-:W3:Y:S01]  /*0880*/  LDL.64 R2, [R1+0x78] ;  /* 0x0000780001027983 */ /* 0x000ee20000100a00 */
[----:B-----5:R-:W-:Y:S01]  /*0890*/  DADD R16, R250, -R16 ;  /* 0x00000000fa107229 */ /* 0x020fe20000000810 */
[----:B------:R-:W-:Y:S01]  /*08a0*/  IMAD.MOV.U32 R6, RZ, RZ, 0x0 ;  /* 0x00000000ff067424 */ /* 0x000fe200078e00ff */
[C---:B------:R-:W-:Y:S01]  /*08b0*/  DSETP.GT.AND P0, PT, R18.reuse, R22, PT ;  /* 0x000000161200722a */ /* 0x040fe20003f04000 */
[----:B------:R-:W-:Y:S01]  /*08c0*/  IMAD.MOV.U32 R7, RZ, RZ, 0x3fd80000 ;  /* 0x3fd80000ff077424 */ /* 0x000fe200078e00ff */
[----:B------:R-:W-:Y:S02]  /*08d0*/  DSETP.GEU.AND P1, PT, R18, R24, PT ;  /* 0x000000181200722a */ /* 0x000fe40003f2e000 */
[----:B--2---:R-:W-:-:S02]  /*08e0*/  DADD R14, R4, -R14 ;  /* 0x00000000040e7229 */ /* 0x004fc4000000080e */
[----:B---3--:R-:W-:-:S06]  /*08f0*/  DADD R12, R2, -R12 ;  /* 0x00000000020c7229 */ /* 0x008fcc000000080c */
[----:B------:R-:W-:-:S08]  /*0900*/  DMUL R14, R14, R14 ;  /* 0x0000000e0e0e7228 */ /* 0x000fd00000000000 */
[----:B------:R-:W-:-:S08]  /*0910*/  DFMA R14, R12, R12, R14 ;  /* 0x0000000c0c0e722b */ /* 0x000fd0000000000e */
[----:B------:R-:W-:Y:S01]  /*0920*/  DFMA R14, R16, R16, R14 ;  /* 0x00000010100e722b */ /* 0x000fe2000000000e */
[----:B------:R-:W-:Y:S02]  /*0930*/  FSEL R16, R18, R22, P0 ;  /* 0x0000001612107208 */ /* 0x000fe40000000000 */
[----:B------:R-:W-:-:S03]  /*0940*/  FSEL R17, R19, R23, P0 ;  /* 0x0000001713117208 */ /* 0x000fc60000000000 */
[----:B------:R-:W0:Y:S01]  /*0950*/  MUFU.RSQ64H R3, R15 ;  /* 0x0000000f00037308 */ /* 0x000e220000001c00 */
[----:B------:R-:W-:Y:S02]  /*0960*/  FSEL R18, R18, R24, !P1 ;  /* 0x0000001812127208 */ /* 0x000fe40004800000 */
[----:B------:R-:W-:Y:S01]  /*0970*/  FSEL R19, R19, R25, !P1 ;  /* 0x0000001913137208 */ /* 0x000fe20004800000 */
        /* <DEDUP_REMOVED lines=8> */
[----:B------:R-:W-:Y:S01]  /*0a00*/  IADD3 R13, PT, PT, R5, -0x100000, RZ ;  /* 0xfff00000050d7810 */ /* 0x000fe20007ffe0ff */
[----:B------:R-:W-:-:S05]  /*0a10*/  IMAD.MOV.U32 R12, RZ, RZ, R4 ;  /* 0x000000ffff0c7224 */ /* 0x000fca00078e0004 */
[----:B------:R-:W-:-:S08]  /*0a20*/  DFMA R8, R6, -R6, R14 ;  /* 0x800000060608722b */ /* 0x000fd0000000000e */
[----:B------:R-:W-:Y:S01]  /*0a30*/  DFMA R10, R8, R12, R6 ;  /* 0x0000000c080a722b */ /* 0x000fe20000000006 */
[----:B------:R-:W-:Y:S10]  /*0a40*/  @!P2 BRA `(.L_x_2) ;  /* 0x000000000028a947 */ /* 0x000ff40003800000 */
[----:B------:R-:W-:Y:S01]  /*0a50*/  IMAD.MOV.U32 R11, RZ, RZ, R9 ;  /* 0x000000ffff0b7224 */ /* 0x000fe200078e0009 */
[----:B------:R-:W-:Y:S01]  /*0a60*/  MOV R3, R15 ;  /* 0x0000000f00037202 */ /* 0x000fe20000000f00 */
[----:B------:R-:W-:Y:S01]  /*0a70*/  IMAD.MOV.U32 R26, RZ, RZ, R4 ;  /* 0x000000ffff1a7224 */ /* 0x000fe200078e0004 */
[----:B------:R-:W-:Y:S01]  /*0a80*/  MOV R28, R7 ;  /* 0x00000007001c7202 */ /* 0x000fe20000000f00 */
[----:B------:R-:W-:Y:S01]  /*0a90*/  IMAD.MOV.U32 R20, RZ, RZ, R14 ;  /* 0x000000ffff147224 */ /* 0x000fe200078e000e */
[----:B------:R-:W-:Y:S01]  /*0aa0*/  MOV R21, 0xaf0 ;  /* 0x00000af000157802 */ /* 0x000fe20000000f00 */
[----:B------:R-:W-:Y:S02]  /*0ab0*/  IMAD.MOV.U32 R10, RZ, RZ, R8 ;  /* 0x000000ffff0a7224 */ /* 0x000fe400078e0008 */
[----:B------:R-:W-:Y:S02]  /*0ac0*/  IMAD.MOV.U32 R27, RZ, RZ, R6 ;  /* 0x000000ffff1b7224 */ /* 0x000fe400078e0006 */
[----:B------:R-:W-:-:S07]  /*0ad0*/  IMAD.MOV.U32 R9, RZ, RZ, R13 ;  /* 0x000000ffff097224 */ /* 0x000fce00078e000d */
[----:B------:R-:W-:Y:S05]  /*0ae0*/  CALL.REL.NOINC `($__internal_2_$__cuda_sm20_dsqrt_rn_f64_mediumpath_v1) ;  /* 0x000000d800e47944 */ /* 0x000fea0003c00000 */
.L_x_2:
[----:B------:R-:W-:Y:S01]  /*0af0*/  VIADD R8, R0, 0xfffffffe ;  /* 0xfffffffe00087836 */ /* 0x000fe20000000000 */
[----:B------:R-:W0:Y:S01]  /*0b00*/  LDCU.64 UR4, c[0x0][0x398] ;  /* 0x00007300ff0477ac */ /* 0x000e220008000a00 */
[----:B------:R-:W1:Y:S01]  /*0b10*/  LDC.64 R6, c[0x0][0x448] ;  /* 0x00011200ff067b82 */ /* 0x000e620000000a00 */
[----:B------:R-:W-:Y:S01]  /*0b20*/  DSETP.GT.AND P0, PT, R10, R16, PT ;  /* 0x000000100a00722a */ /* 0x000fe20003f04000 */
[----:B------:R-:W0:Y:S01]  /*0b30*/  I2F.F64 R2, R8 ;  /* 0x0000000800027312 */ /* 0x000e220000201c00 */
[----:B------:R-:W2:Y:S04]  /*0b40*/  LDCU.64 UR8, c[0x0][0x388] ;  /* 0x00007100ff0877ac */ /* 0x000ea80008000a00 */
[----:B------:R-:W-:Y:S02]  /*0b50*/  FSEL R4, R10, R16, P0 ;  /* 0x000000100a047208 */ /* 0x000fe40000000000 */
[----:B------:R-:W-:Y:S01]  /*0b60*/  FSEL R5, R11, R17, P0 ;  /* 0x000000110b057208 */ /* 0x000fe20000000000 */
[----:B0-----:R-:W-:-:S05]  /*0b70*/  DMUL R2, R2, UR4 ;  /* 0x0000000402027c28 */ /* 0x001fca0008000000 */
[----:B-1----:R-:W-:-:S03]  /*0b80*/  DADD R4, R4, R6 ;  /* 0x0000000004047229 */ /* 0x002fc60000000006 */
[----:B--2---:R-:W-:-:S08]  /*0b90*/  DMUL R2, R2, UR8 ;  /* 0x0000000802027c28 */ /* 0x004fd00008000000 */
[----:B------:R-:W-:-:S14]  /*0ba0*/  DSETP.GT.AND P0, PT, R2, R4, PT ;  /* 0x000000040200722a */ /* 0x000fdc0003f04000 */
[----:B------:R-:W-:Y:S05]  /*0bb0*/  @P0 EXIT ;  /* 0x000000000000094d */ /* 0x000fea0003800000 */
[----:B------:R-:W-:Y:S01]  /*0bc0*/  VIADD R0, R0, 0x1 ;  /* 0x0000000100007836 */ /* 0x000fe20000000000 */
[----:B------:R-:W0:Y:S01]  /*0bd0*/  LDCU.64 UR4, c[0x0][0x390] ;  /* 0x00007200ff0477ac */ /* 0x000e220008000a00 */
[----:B------:R-:W-:Y:S02]  /*0be0*/  DSETP.GEU.AND P0, PT, R10, R18, PT ;  /* 0x000000120a00722a */ /* 0x000fe40003f0e000 */
[----:B------:R-:W0:Y:S01]  /*0bf0*/  I2F.F64 R2, R0 ;  /* 0x0000000000027312 */ /* 0x000e220000201c00 */
[----:B------:R-:W-:-:S03]  /*0c00*/  DADD R4, R6, R6 ;  /* 0x0000000006047229 */ /* 0x000fc60000000006 */
[----:B------:R-:W-:Y:S02]  /*0c10*/  FSEL R6, R10, R18, !P0 ;  /* 0x000000120a067208 */ /* 0x000fe40004000000 */
[----:B------:R-:W-:-:S06]  /*0c20*/  FSEL R7, R11, R19, !P0 ;  /* 0x000000130b077208 */ /* 0x000fcc0004000000 */
[----:B------:R-:W-:Y:S02]  /*0c30*/  DADD R4, -R4, R6 ;  /* 0x0000000004047229 */ /* 0x000fe40000000106 */
[----:B0-----:R-:W-:-:S08]  /*0c40*/  DMUL R2, R2, UR4 ;  /* 0x0000000402027c28 */ /* 0x001fd00008000000 */
[----:B------:R-:W-:-:S08]  /*0c50*/  DMUL R2, R2, UR8 ;  /* 0x0000000802027c28 */ /* 0x000fd00008000000 */
[----:B------:R-:W-:-:S14]  /*0c60*/  DSETP.GEU.AND P0, PT, R2, R4, PT ;  /* 0x000000040200722a */ /* 0x000fdc0003f0e000 */
[----:B------:R-:W-:Y:S05]  /*0c70*/  @!P0 EXIT ;  /* 0x000000000000894d */ /* 0x000fea0003800000 */
[----:B------:R-:W0:Y:S01]  /*0c80*/  LDCU UR5, c[0x0][0x3b4] ;  /* 0x00007680ff0577ac */ /* 0x000e220008000800 */
[----:B------:R-:W1:Y:S01]  /*0c90*/  LDC.64 R6, c[0x0][0x3b0] ;  /* 0x0000ec00ff067b82 */ /* 0x000e620000000a00 */
[----:B------:R-:W-:Y:S01]  /*0ca0*/  MOV R2, 0x1 ;  /* 0x0000000100027802 */ /* 0x000fe20000000f00 */
[----:B------:R-:W2:Y:S01]  /*0cb0*/  S2R R9, SR_CgaCtaId ;  /* 0x0000000000097919 */ /* 0x000ea20000008800 */
[----:B------:R-:W3:Y:S01]  /*0cc0*/  LDCU UR4, c[0x0][0x364] ;  /* 0x00006c80ff0477ac */ /* 0x000ee20008000800 */
[----:B------:R-:W-:Y:S01]  /*0cd0*/  MOV R0, 0x400 ;  /* 0x0000040000007802 */ /* 0x000fe20000000f00 */
[----:B------:R-:W3:Y:S03]  /*0ce0*/  S2R R8, SR_TID.X ;  /* 0x0000000000087919 */ /* 0x000ee60000002100 */
[----:B------:R-:W4:Y:S01]  /*0cf0*/  LDC.64 R164, c[0x0][0x3a8] ;  /* 0x0000ea00ffa47b82 */ /* 0x000f220000000a00 */
[----:B------:R-:W3:Y:S01]  /*0d00*/  S2R R11, SR_TID.Y ;  /* 0x00000000000b7919 */ /* 0x000ee20000002200 */
[----:B0-----:R-:W1:Y:S01]  /*0d10*/  MUFU.RCP64H R3, UR5 ;  /* 0x0000000500037d08 */ /* 0x001e620008001800 */
[----:B----4-:R-:W-:-:S02]  /*0d20*/  DADD R164, R164, R164 ;  /* 0x00000000a4a47229 */ /* 0x010fc400000000a4 */
[----:B-1----:R-:W-:Y:S01]  /*0d30*/  DFMA R4, R2, -R6, 1 ;  /* 0x3ff000000204742b */ /* 0x002fe20000000806 */
[----:B--2---:R-:W-:-:S07]  /*0d40*/  LEA R9, R9, R0, 0x18 ;  /* 0x0000000009097211 */ /* 0x004fce00078ec0ff */
[----:B------:R-:W-:Y:S01]  /*0d50*/  DFMA R4, R4, R4, R4 ;  /* 0x000000040404722b */ /* 0x000fe20000000004 */
[----:B---3--:R-:W-:Y:S01]  /*0d60*/  IMAD R0, R8, UR4, R11 ;  /* 0x0000000408007c24 */ /* 0x008fe2000f8e020b */
[----:B------:R-:W-:-:S03]  /*0d70*/  FSETP.GEU.AND P1, PT, |R165|, 6.5827683646048100446e-37, PT ;  /* 0x03600000a500780b */ /* 0x000fc60003f2e200 */
[----:B------:R-:W-:-:S03]  /*0d80*/  IMAD R0, R0, 0x48, R9 ;  /* 0x0000004800007824 */ /* 0x000fc600078e0209 */
[----:B------:R-:W-:Y:S02]  /*0d90*/  DFMA R4, R2, R4, R2 ;  /* 0x000000040204722b */ /* 0x000fe40000000002 */
[----:B------:R0:W-:Y:S04]  /*0da0*/  STS.64 [R0], RZ ;  /* 0x000000ff00007388 */ /* 0x0001e80000000a00 */
[----:B------:R0:W-:Y:S02]  /*0db0*/  STS.64 [R0+0x8], RZ ;  /* 0x000008ff00007388 */ /* 0x0001e40000000a00 */
[C---:B------:R-:W-:Y:S02]  /*0dc0*/  DFMA R2, R4.reuse, -R6, 1 ;  /* 0x3ff000000402742b */ /* 0x040fe40000000806 */
[----:B------:R0:W-:Y:S04]  /*0dd0*/  STS.64 [R0+0x10], RZ ;  /* 0x000010ff00007388 */ /* 0x0001e80000000a00 */
[----:B------:R0:W-:Y:S02]  /*0de0*/  STS.64 [R0+0x18], RZ ;  /* 0x000018ff00007388 */ /* 0x0001e40000000a00 */
[----:B------:R-:W-:-:S02]  /*0df0*/  DFMA R2, R4, R2, R4 ;  /* 0x000000020402722b */ /* 0x000fc40000000004 */
[----:B------:R0:W-:Y:S04]  /*0e00*/  STS.64 [R0+0x20], RZ ;  /* 0x000020ff00007388 */ /* 0x0001e80000000a00 */
[----:B------:R0:W-:Y:S02]  /*0e10*/  STS.64 [R0+0x28], RZ ;  /* 0x000028ff00007388 */ /* 0x0001e40000000a00 */
[----:B------:R-:W-:Y:S02]  /*0e20*/  DMUL R14, R164, R2 ;  /* 0x00000002a40e7228 */ /* 0x000fe40000000000 */
[----:B------:R0:W-:Y:S04]  /*0e30*/  STS.64 [R0+0x30], RZ ;  /* 0x000030ff00007388 */ /* 0x0001e80000000a00 */
[----:B------:R0:W-:Y:S02]  /*0e40*/  STS.64 [R0+0x38], RZ ;  /* 0x000038ff00007388 */ /* 0x0001e40000000a00 */
[----:B------:R-:W-:-:S02]  /*0e50*/  DFMA R4, R14, -R6, R164 ;  /* 0x800000060e04722b */ /* 0x000fc400000000a4 */
[----:B------:R0:W-:Y:S06]  /*0e60*/  STS.64 [R0+0x40], RZ ;  /* 0x000040ff00007388 */ /* 0x0001ec0000000a00 */
[----:B------:R-:W-:-:S10]  /*0e70*/  DFMA R14, R2, R4, R14 ;  /* 0x00000004020e722b */ /* 0x000fd4000000000e */
[----:B------:R-:W-:-:S05]  /*0e80*/  FFMA R2, RZ, UR5, R15 ;  /* 0x00000005ff027c23 */ /* 0x000fca000800000f */
[----:B------:R-:W-:-:S13]  /*0e90*/  FSETP.GT.AND P0, PT, |R2|, 1.469367938527859385e-39, PT ;  /* 0x001000000200780b */ /* 0x000fda0003f04200 */
[----:B0-----:R-:W-:Y:S05]  /*0ea0*/  @P0 BRA P1, `(.L_x_3) ;  /* 0x00000000001c0947 */ /* 0x001fea0000800000 */
[----:B------:R-:W0:Y:S01]  /*0eb0*/  LDCU.64 UR4, c[0x0][0x3b0] ;  /* 0x00007600ff0477ac */ /* 0x000e220008000a00 */
[----:B------:R-:W-:Y:S01]  /*0ec0*/  MOV R0, 0xf00 ;  /* 0x00000f0000007802 */ /* 0x000fe20000000f00 */
[----:B0-----:R-:W-:Y:S02]  /*0ed0*/  IMAD.U32 R154, RZ, RZ, UR4 ;  /* 0x00000004ff9a7e24 */ /* 0x001fe4000f8e00ff */
[----:B------:R-:W-:-:S07]  /*0ee0*/  IMAD.U32 R155, RZ, RZ, UR5 ;  /* 0x00000005ff9b7e24 */ /* 0x000fce000f8e00ff */
[----:B------:R-:W-:Y:S05]  /*0ef0*/  CALL.REL.NOINC `($__internal_1_$__cuda_sm20_div_rn_f64_full) ;  /* 0x000000d0005c7944 */ /* 0x000fea0003c00000 */
[----:B------:R-:W-:Y:S01]  /*0f00*/  IMAD.MOV.U32 R14, RZ, RZ, R158 ;  /* 0x000000ffff0e7224 */ /* 0x000fe200078e009e */
[----:B------:R-:W-:-:S07]  /*0f10*/  MOV R15, R159 ;  /* 0x0000009f000f7202 */ /* 0x000fce0000000f00 */
.L_x_3:
[----:B------:R-:W0:Y:S01]  /*0f20*/  LDC.64 R164, c[0x0][0x3a0] ;  /* 0x0000e800ffa47b82 */ /* 0x000e220000000a00 */
[----:B------:R-:W1:Y:S01]  /*0f30*/  LDCU.64 UR4, c[0x0][0x3b0] ;  /* 0x00007600ff0477ac */ /* 0x000e620008000a00 */
[----:B------:R-:W-:-:S06]  /*0f40*/  IMAD.MOV.U32 R4, RZ, RZ, 0x1 ;  /* 0x00000001ff047424 */ /* 0x000fcc00078e00ff */
[----:B------:R-:W0:Y:S02]  /*0f50*/  LDC.64 R8, c[0x0][0x3a8] ;  /* 0x0000ea00ff087b82 */ /* 0x000e240000000a00 */
[C---:B0-----:R-:W-:Y:S02]  /*0f60*/  DADD R2, R8.reuse, R164 ;  /* 0x0000000008027229 */ /* 0x041fe400000000a4 */
[----:B------:R-:W-:-:S06]  /*0f70*/  DMUL R164, R8, R164 ;  /* 0x000000a408a47228 */ /* 0x000fcc0000000000 */
[----:B-1----:R-:W-:-:S04]  /*0f80*/  DMUL R154, R2, UR4 ;  /* 0x00000004029a7c28 */ /* 0x002fc80008000000 */
[----:B------:R-:W-:Y:S02]  /*0f90*/  FSETP.GEU.AND P1, PT, |R165|, 6.5827683646048100446e-37, PT ;  /* 0x03600000a500780b */ /* 0x000fe40003f2e200 */
[----:B------:R-:W0:Y:S02]  /*0fa0*/  MUFU.RCP64H R5, R155 ;  /* 0x0000009b00057308 */ /* 0x000e240000001800 */
[----:B0-----:R-:W-:-:S08]  /*0fb0*/  DFMA R6, -R154, R4, 1 ;  /* 0x3ff000009a06742b */ /* 0x001fd00000000104 */
[----:B------:R-:W-:-:S08]  /*0fc0*/  DFMA R6, R6, R6, R6 ;  /* 0x000000060606722b */ /* 0x000fd00000000006 */
[----:B------:R-:W-:-:S08]  /*0fd0*/  DFMA R6, R4, R6, R4 ;  /* 0x000000060406722b */ /* 0x000fd00000000004 */
[----:B------:R-:W-:-:S08]  /*0fe0*/  DFMA R4, -R154, R6, 1 ;  /* 0x3ff000009a04742b */ /* 0x000fd00000000106 */
[----:B------:R-:W-:-:S08]  /*0ff0*/  DFMA R4, R6, R4, R6 ;  /* 0x000000040604722b */ /* 0x000fd00000000006 */
[----:B------:R-:W-:-:S08]  /*1000*/  DMUL R232, R164, R4 ;  /* 0x00000004a4e87228 */ /* 0x000fd00000000000 */
[----:B------:R-:W-:-:S08]  /*1010*/  DFMA R6, -R154, R232, R164 ;  /* 0x000000e89a06722b */ /* 0x000fd000000001a4 */
[----:B------:R-:W-:-:S10]  /*1020*/  DFMA R232, R4, R6, R232 ;  /* 0x0000000604e8722b */ /* 0x000fd400000000e8 */
[----:B------:R-:W-:-:S05]  /*1030*/  FFMA R0, RZ, R155, R233 ;  /* 0x0000009bff007223 */ /* 0x000fca00000000e9 */
[----:B------:R-:W-:-:S13]  /*1040*/  FSETP.GT.AND P0, PT, |R0|, 1.469367938527859385e-39, PT ;  /* 0x001000000000780b */ /* 0x000fda0003f04200 */
[----:B------:R-:W-:Y:S05]  /*1050*/  @P0 BRA P1, `(.L_x_4) ;  /* 0x0000000000100947 */ /* 0x000fea0000800000 */
[----:B------:R-:W-:-:S07]  /*1060*/  MOV R0, 0x1080 ;  /* 0x0000108000007802 */ /* 0x000fce0000000f00 */
[----:B------:R-:W-:Y:S05]  /*1070*/  CALL.REL.NOINC `($__internal_1_$__cuda_sm20_div_rn_f64_full) ;  /* 0x000000cc00fc7944 */ /* 0x000fea0003c00000 */
[----:B------:R-:W-:Y:S02]  /*1080*/  IMAD.MOV.U32 R232, RZ, RZ, R158 ;  /* 0x000000ffffe87224 */ /* 0x000fe400078e009e */
[----:B------:R-:W-:-:S07]  /*1090*/  IMAD.MOV.U32 R233, RZ, RZ, R159 ;  /* 0x000000ffffe97224 */ /* 0x000fce00078e009f */
.L_x_4:
[----:B------:R-:W0:Y:S01]  /*10a0*/  MUFU.RCP64H R5, R3 ;  /* 0x0000000300057308 */ /* 0x000e220000001800 */
[----:B------:R-:W-:Y:S01]  /*10b0*/  MOV R4, 0x1 ;  /* 0x0000000100047802 */ /* 0x000fe20000000f00 */
[----:B------:R-:W1:Y:S01]  /*10c0*/  LDCU.64 UR4, c[0x0][0x3a0] ;  /* 0x00007400ff0477ac */ /* 0x000e620008000a00 */
[----:B------:R-:W2:Y:S04]  /*10d0*/  LDC R0, c[0x0][0x3a4] ;  /* 0x0000e900ff007b82 */ /* 0x000ea80000000800 */
[----:B0-----:R-:W-:-:S08]  /*10e0*/  DFMA R6, -R2, R4, 1 ;  /* 0x3ff000000206742b */ /* 0x001fd00000000104 */
[----:B------:R-:W-:Y:S01]  /*10f0*/  DFMA R6, R6, R6, R6 ;  /* 0x000000060606722b */ /* 0x000fe20000000006 */
[----:B--2---:R-:W-:-:S07]  /*1100*/  FSETP.GEU.AND P1, PT, |R0|, 6.5827683646048100446e-37, PT ;  /* 0x036000000000780b */ /* 0x004fce0003f2e200 */
[----:B------:R-:W-:-:S08]  /*1110*/  DFMA R6, R4, R6, R4 ;  /* 0x000000060406722b */ /* 0x000fd00000000004 */
[----:B------:R-:W-:-:S08]  /*1120*/  DFMA R4, -R2, R6, 1 ;  /* 0x3ff000000204742b */ /* 0x000fd00000000106 */
[----:B------:R-:W-:-:S08]  /*1130*/  DFMA R4, R6, R4, R6 ;  /* 0x000000040604722b */ /* 0x000fd00000000006 */
[----:B-1----:R-:W-:-:S08]  /*1140*/  DMUL R238, R4, UR4 ;  /* 0x0000000404ee7c28 */ /* 0x002fd00008000000 */
[----:B------:R-:W-:-:S08]  /*1150*/  DFMA R6, -R2, R238, UR4 ;  /* 0x0000000402067e2b */ /* 0x000fd000080001ee */
[----:B------:R-:W-:-:S10]  /*1160*/  DFMA R238, R4, R6, R238 ;  /* 0x0000000604ee722b */ /* 0x000fd400000000ee */
[----:B------:R-:W-:-:S05]  /*1170*/  FFMA R4, RZ, R3, R239 ;  /* 0x00000003ff047223 */ /* 0x000fca00000000ef */
[----:B------:R-:W-:-:S13]  /*1180*/  FSETP.GT.AND P0, PT, |R4|, 1.469367938527859385e-39, PT ;  /* 0x001000000400780b */ /* 0x000fda0003f04200 */
[----:B------:R-:W-:Y:S05]  /*1190*/  @P0 BRA P1, `(.L_x_5) ;  /* 0x0000000000240947 */ /* 0x000fea0000800000 */
[----:B------:R-:W0:Y:S01]  /*11a0*/  LDCU.64 UR4, c[0x0][0x3a0] ;  /* 0x00007400ff0477ac */ /* 0x000e220008000a00 */
[----:B------:R-:W-:Y:S01]  /*11b0*/  IMAD.MOV.U32 R154, RZ, RZ, R2 ;  /* 0x000000ffff9a7224 */ /* 0x000fe200078e0002 */
[----:B------:R-:W-:Y:S02]  /*11c0*/  MOV R155, R3 ;  /* 0x00000003009b7202 */ /* 0x000fe40000000f00 */
[----:B------:R-:W-:Y:S01]  /*11d0*/  MOV R0, 0x1210 ;  /* 0x0000121000007802 */ /* 0x000fe20000000f00 */
[----:B0-----:R-:W-:Y:S02]  /*11e0*/  IMAD.U32 R164, RZ, RZ, UR4 ;  /* 0x00000004ffa47e24 */ /* 0x001fe4000f8e00ff */
[----:B------:R-:W-:-:S07]  /*11f0*/  IMAD.U32 R165, RZ, RZ, UR5 ;  /* 0x00000005ffa57e24 */ /* 0x000fce000f8e00ff */
[----:B------:R-:W-:Y:S05]  /*1200*/  CALL.REL.NOINC `($__internal_1_$__cuda_sm20_div_rn_f64_full) ;  /* 0x000000cc00987944 */ /* 0x000fea0003c00000 */
[----:B------:R-:W-:Y:S02]  /*1210*/  IMAD.MOV.U32 R238, RZ, RZ, R158 ;  /* 0x000000ffffee7224 */ /* 0x000fe400078e009e */
[----:B------:R-:W-:-:S07]  /*1220*/  IMAD.MOV.U32 R239, RZ, RZ, R159 ;  /* 0x000000ffffef7224 */ /* 0x000fce00078e009f */
.L_x_5:
[----:B------:R-:W0:Y:S01]  /*1230*/  MUFU.RCP64H R5, R3 ;  /* 0x0000000300057308 */ /* 0x000e220000001800 */
[----:B------:R-:W-:Y:S01]  /*1240*/  IMAD.MOV.U32 R4, RZ, RZ, 0x1 ;  /* 0x00000001ff047424 */ /* 0x000fe200078e00ff */
        /* <DEDUP_REMOVED lines=15> */
[----:B------:R-:W-:Y:S01]  /*1340*/  MOV R154, R2 ;  /* 0x00000002009a7202 */ /* 0x000fe20000000f00 */
[----:B------:R-:W-:Y:S01]  /*1350*/  IMAD.MOV.U32 R155, RZ, RZ, R3 ;  /* 0x000000ffff9b7224 */ /* 0x000fe200078e0003 */
[----:B------:R-:W-:Y:S01]  /*1360*/  MOV R0, 0x13a0 ;  /* 0x000013a000007802 */ /* 0x000fe20000000f00 */
[----:B0-----:R-:W-:Y:S02]  /*1370*/  IMAD.U32 R164, RZ, RZ, UR4 ;  /* 0x00000004ffa47e24 */ /* 0x001fe4000f8e00ff */
[----:B------:R-:W-:-:S07]  /*1380*/  IMAD.U32 R165, RZ, RZ, UR5 ;  /* 0x00000005ffa57e24 */ /* 0x000fce000f8e00ff */
[----:B------:R-:W-:Y:S05]  /*1390*/  CALL.REL.NOINC `($__internal_1_$__cuda_sm20_div_rn_f64_full) ;  /* 0x000000cc00347944 */ /* 0x000fea0003c00000 */
[----:B------:R-:W-:Y:S01]  /*13a0*/  MOV R236, R158 ;  /* 0x0000009e00ec7202 */ /* 0x000fe20000000f00 */
[----:B------:R-:W-:-:S07]  /*13b0*/  IMAD.MOV.U32 R237, RZ, RZ, R159 ;  /* 0x000000ffffed7224 */ /* 0x000fce00078e009f */
.L_x_6:
[----:B------:R-:W-:Y:S01]  /*13c0*/  DADD R2, -RZ, -R232 ;  /* 0x00000000ff027229 */ /* 0x000fe200000009e8 */
[----:B------:R0:W-:Y:S01]  /*13d0*/  STL [R1+0xb4], RZ ;  /* 0x0000b4ff01007387 */ /* 0x0001e20000100800 */
[----:B------:R-:W-:Y:S02]  /*13e0*/  CS2R R150, SRZ ;  /* 0x0000000000967805 */ /* 0x000fe4000001ff00 */
[----:B------:R-:W-:Y:S02]  /*13f0*/  CS2R R148, SRZ ;  /* 0x0000000000947805 */ /* 0x000fe4000001ff00 */
[----:B------:R-:W-:Y:S02]  /*1400*/  CS2R R146, SRZ ;  /* 0x0000000000927805 */ /* 0x000fe4000001ff00 */
[----:B------:R-:W-:Y:S02]  /*1410*/  CS2R R144, SRZ ;  /* 0x0000000000907805 */ /* 0x000fe4000001ff00 */
[----:B------:R-:W-:Y:S01]  /*1420*/  CS2R R142, SRZ ;  /* 0x00000000008e7805 */ /* 0x000fe2000001ff00 */
[----:B------:R0:W-:Y:S01]  /*1430*/  STL [R1+0xb0], R3 ;  /* 0x0000b00301007387 */ /* 0x0001e20000100800 */
[----:B------:R-:W-:-:S02]  /*1440*/  CS2R R140, SRZ ;  /* 0x00000000008c7805 */ /* 0x000fc4000001ff00 */
[----:B------:R-:W-:Y:S02]  /*1450*/  CS2R R138, SRZ ;  /* 0x00000000008a7805 */ /* 0x000fe4000001ff00 */
[----:B------:R-:W-:Y:S02]  /*1460*/  CS2R R136, SRZ ;  /* 0x0000000000887805 */ /* 0x000fe4000001ff00 */
[----:B------:R-:W-:-:S07]  /*1470*/  CS2R R134, SRZ ;  /* 0x0000000000867805 */ /* 0x000fce000001ff00 */
.L_x_184:
[----:B--2---:R-:W2:Y:S01]  /*1480*/  LDL R46, [R1+0xb4] ;  /* 0x0000b400012e7983 */ /* 0x004ea20000100800 */
[----:B------:R-:W2:Y:S02]  /*1490*/  S2R R57, SR_CTAID.X ;  /* 0x0000000000397919 */ /* 0x000ea40000002500 */
[----:B--2---:R-:W-:-:S13]  /*14a0*/  ISETP.NE.AND P0, PT, R46, R57, PT ;  /* 0x000000392e00720c */ /* 0x004fda0003f05270 */
[----:B01---5:R-:W-:Y:S05]  /*14b0*/  @!P0 BRA `(.L_x_7) ;  /* 0x000000a800048947 */ /* 0x023fea0003800000 */
[----:B------:R-:W1:Y:S08]  /*14c0*/  S2UR UR4, SR_CTAID.Y ;  /* 0x00000000000479c3 */ /* 0x000e700000002600 */
[----:B------:R-:W1:Y:S08]  /*14d0*/  LDC R5, c[0x0][0x370] ;  /* 0x0000dc00ff057b82 */ /* 0x000e700000000800 */
[----:B0-----:R-:W0:Y:S01]  /*14e0*/  LDC.64 R2, c[0x0][0x420] ;  /* 0x00010800ff027b82 */ /* 0x001e220000000a00 */
[----:B-1----:R-:W-:-:S04]  /*14f0*/  IMAD R5, R5, UR4, R46 ;  /* 0x0000000405057c24 */ /* 0x002fc8000f8e022e */
[----:B0-----:R-:W-:-:S05]  /*1500*/  IMAD.WIDE R2, R5, 0x4, R2 ;  /* 0x0000000405027825 */ /* 0x001fca00078e0202 */
[----:B------:R-:W2:Y:S02]  /*1510*/  LDG.E R229, desc[UR6][R2.64] ;  /* 0x0000000602e57981 */ /* 0x000ea4000c1e1900 */
[----:B--2---:R-:W-:-:S13]  /*1520*/  ISETP.NE.AND P0, PT, R229, RZ, PT ;  /* 0x000000ffe500720c */ /* 0x004fda0003f05270 */
[----:B------:R-:W-:Y:S05]  /*1530*/  @!P0 BRA `(.L_x_7) ;  /* 0x000000a400e48947 */ /* 0x000fea0003800000 */
[----:B------:R-:W0:Y:S01]  /*1540*/  LDC.64 R12, c[0x0][0x428] ;  /* 0x00010a00ff0c7b82 */ /* 0x000e220000000a00 */
[----:B------:R-:W-:Y:S01]  /*1550*/  IMAD R27, R46, 0x9, RZ ;  /* 0x000000092e1b7824 */ /* 0x000fe200078e02ff */
[----:B------:R-:W1:Y:S06]  /*1560*/  LDCU UR5, c[0x0][0x3e0] ;  /* 0x00007c00ff0577ac */ /* 0x000e6c0008000800 */
[----:B------:R-:W2:Y:S08]  /*1570*/  LDC.64 R24, c[0x0][0x408] ;  /* 0x00010200ff187b82 */ /* 0x000eb00000000a00 */
[----:B------:R-:W3:Y:S01]  /*1580*/  LDC.64 R40, c[0x0][0x400] ;  /* 0x00010000ff287b82 */ /* 0x000ee20000000a00 */
[----:B0-----:R-:W-:-:S05]  /*1590*/  IMAD.WIDE.U32 R12, R27, 0x8, R12 ;  /* 0x000000081b0c7825 */ /* 0x001fca00078e000c */
[----:B------:R-:W4:Y:S04]  /*15a0*/  LDG.E.64 R8, desc[UR6][R12.64] ;  /* 0x000000060c087981 */ /* 0x000f28000c1e1b00 */
[----:B------:R-:W4:Y:S04]  /*15b0*/  LDG.E.64 R10, desc[UR6][R12.64+0x18] ;  /* 0x000018060c0a7981 */ /* 0x000f28000c1e1b00 */
[----:B------:R-:W3:Y:S04]  /*15c0*/  LDG.E.64 R20, desc[UR6][R12.64+0x30] ;  /* 0x000030060c147981 */ /* 0x000ee8000c1e1b00 */
[----:B------:R-:W3:Y:S04]  /*15d0*/  LDG.E.64 R22, desc[UR6][R12.64+0x8] ;  /* 0x000008060c167981 */ /* 0x000ee8000c1e1b00 */
[----:B------:R-:W3:Y:S04]  /*15e0*/  LDG.E.64 R16, desc[UR6][R12.64+0x20] ;  /* 0x000020060c107981 */ /* 0x000ee8000c1e1b00 */
[----:B------:R-:W3:Y:S04]  /*15f0*/  LDG.E.64 R18, desc[UR6][R12.64+0x38] ;  /* 0x000038060c127981 */ /* 0x000ee8000c1e1b00 */
[----:B------:R-:W3:Y:S04]  /*1600*/  LDG.E.64 R4, desc[UR6][R12.64+0x10] ;  /* 0x000010060c047981 */ /* 0x000ee8000c1e1b00 */
[----:B------:R-:W3:Y:S04]  /*1610*/  LDG.E.64 R6, desc[UR6][R12.64+0x28] ;  /* 0x000028060c067981 */ /* 0x000ee8000c1e1b00 */
[----:B------:R-:W3:Y:S01]  /*1620*/  LDG.E.64 R2, desc[UR6][R12.64+0x40] ;  /* 0x000040060c027981 */ /* 0x000ee2000c1e1b00 */
[----:B--2---:R-:W-:-:S05]  /*1630*/  IMAD.WIDE.U32 R24, R27, 0x8, R24 ;  /* 0x000000081b187825 */ /* 0x004fca00078e0018 */
[----:B------:R2:W5:Y:S04]  /*1640*/  LDG.E.64 R26, desc[UR6][R24.64] ;  /* 0x00000006181a7981 */ /* 0x000568000c1e1b00 */
[----:B------:R2:W5:Y:S04]  /*1650*/  LDG.E.64 R28, desc[UR6][R24.64+0x18] ;  /* 0x00001806181c7981 */ /* 0x000568000c1e1b00 */
[----:B------:R2:W5:Y:S04]  /*1660*/  LDG.E.64 R30, desc[UR6][R24.64+0x30] ;  /* 0x00003006181e7981 */ /* 0x000568000c1e1b00 */
[----:B------:R2:W5:Y:S04]  /*1670*/  LDG.E.64 R32, desc[UR6][R24.64+0x8] ;  /* 0x0000080618207981 */ /* 0x000568000c1e1b00 */
[----:B------:R2:W5:Y:S04]  /*1680*/  LDG.E.64 R34, desc[UR6][R24.64+0x20] ;  /* 0x0000200618227981 */ /* 0x000568000c1e1b00 */
[----:B------:R2:W5:Y:S04]  /*1690*/  LDG.E.64 R36, desc[UR6][R24.64+0x38] ;  /* 0x0000380618247981 */ /* 0x000568000c1e1b00 */
[----:B------:R2:W5:Y:S04]  /*16a0*/  LDG.E.64 R244, desc[UR6][R24.64+0x10] ;  /* 0x0000100618f47981 */ /* 0x000568000c1e1b00 */
[----:B------:R2:W5:Y:S04]  /*16b0*/  LDG.E.64 R242, desc[UR6][R24.64+0x28] ;  /* 0x0000280618f27981 */ /* 0x000568000c1e1b00 */
[----:B------:R2:W5:Y:S01]  /*16c0*/  LDG.E.64 R240, desc[UR6][R24.64+0x40] ;  /* 0x0000400618f07981 */ /* 0x000562000c1e1b00 */
[----:B-1----:R-:W-:Y:S01]  /*16d0*/  UISETP.GE.AND UP0, UPT, UR5, 0x1, UPT ;  /* 0x000000010500788c */ /* 0x002fe2000bf06270 */
[----:B------:R-:W1:Y:S02]  /*16e0*/  LDCU UR4, c[0x0][0x364] ;  /* 0x00006c80ff0477ac */ /* 0x000e640008000800 */
[----:B----4-:R2:W-:Y:S04]  /*16f0*/  STL.128 [R1], R8 ;  /* 0x0000000801007387 */ /* 0x0105e80000100c00 */
[----:B---3--:R2:W-:Y:S04]  /*1700*/  STL.128 [R1+0x10], R20 ;  /* 0x0000101401007387 */ /* 0x0085e80000100c00 */
[----:B------:R2:W-:Y:S04]  /*1710*/  STL.128 [R1+0x20], R16 ;  /* 0x0000201001007387 */ /* 0x0005e80000100c00 */
[----:B------:R2:W-:Y:S04]  /*1720*/  STL.128 [R1+0x30], R4 ;  /* 0x0000300401007387 */ /* 0x0005e80000100c00 */
[----:B------:R2:W-:Y:S01]  /*1730*/  STL.64 [R1+0x40], R2 ;  /* 0x0000400201007387 */ /* 0x0005e20000100a00 */
[----:B-1----:R-:W-:Y:S05]  /*1740*/  BRA.U !UP0, `(.L_x_7) ;  /* 0x000000a508607547 */ /* 0x002fea000b800000 */
[----:B------:R-:W0:Y:S01]  /*1750*/  S2R R43, SR_TID.X ;  /* 0x00000000002b7919 */ /* 0x000e220000002100 */
[----:B------:R-:W1:Y:S01]  /*1760*/  LDC.64 R38, c[0x0][0x3f8] ;  /* 0x0000fe00ff267b82 */ /* 0x000e620000000a00 */
[----:B------:R-:W0:Y:S07]  /*1770*/  S2R R0, SR_TID.Y ;  /* 0x0000000000007919 */ /* 0x000e2e0000002200 */
[----:B------:R-:W3:Y:S08]  /*1780*/  LDC.64 R12, c[0x0][0x3f0] ;  /* 0x0000fc00ff0c7b82 */ /* 0x000ef00000000a00 */
[----:B------:R-:W4:Y:S01]  /*1790*/  LDC.64 R44, c[0x0][0x430] ;  /* 0x00010c00ff2c7b82 */ /* 0x000f220000000a00 */
[----:B------:R-:W-:-:S07]  /*17a0*/  IMAD R55, R46, 0x3, RZ ;  /* 0x000000032e377824 */ /* 0x000fce00078e02ff */
[----:B------:R-:W4:Y:S01]  /*17b0*/  LDC.64 R248, c[0x0][0x410] ;  /* 0x00010400fff87b82 */ /* 0x000f220000000a00 */
[----:B0-----:R-:W-:-:S04]  /*17c0*/  IMAD R43, R43, UR4, R0 ;  /* 0x000000042b2b7c24 */ /* 0x001fc8000f8e0200 */
[----:B-1----:R-:W-:-:S06]  /*17d0*/  IMAD.WIDE.U32 R38, R43, 0x8, R38 ;  /* 0x000000082b267825 */ /* 0x002fcc00078e0026 */
[----:B------:R-:W4:Y:S01]  /*17e0*/  LDG.E.64 R38, desc[UR6][R38.64] ;  /* 0x0000000626267981 */ /* 0x000f22000c1e1b00 */
[----:B---3--:R-:W-:-:S05]  /*17f0*/  IMAD.WIDE.U32 R12, R43, 0x8, R12 ;  /* 0x000000082b0c7825 */ /* 0x008fca00078e000c */
[----:B--2---:R0:W2:Y:S01]  /*1800*/  LDG.E.64 R24, desc[UR6][R12.64] ;  /* 0x000000060c187981 */ /* 0x0040a2000c1e1b00 */
[----:B------:R-:W-:Y:S01]  /*1810*/  IMAD.WIDE.U32 R40, R43, 0x8, R40 ;  /* 0x000000082b287825 */ /* 0x000fe200078e0028 */
[----:B----4-:R-:W-:-:S05]  /*1820*/  LEA R42, P0, R55, R44, 0x3 ;  /* 0x0000002c372a7211 */ /* 0x010fca00078018ff */
[----:B------:R-:W3:Y:S01]  /*1830*/  LDG.E.64 R40, desc[UR6][R40.64] ;  /* 0x0000000628287981 */ /* 0x000ee2000c1e1b00 */
[----:B------:R-:W-:Y:S02]  /*1840*/  LEA.HI.X R43, R55, R45, RZ, 0x3, P0 ;  /* 0x0000002d372b7211 */ /* 0x000fe400000f1cff */
[----:B------:R-:W1:Y:S03]  /*1850*/  LDC.64 R44, c[0x0][0x3e8] ;  /* 0x0000fa00ff2c7b82 */ /* 0x000e660000000a00 */
[----:B------:R-:W4:Y:S04]  /*1860*/  LDG.E.64 R50, desc[UR6][R42.64+0x8] ;  /* 0x000008062a327981 */ /* 0x000f28000c1e1b00 */
[----:B------:R-:W4:Y:S01]  /*1870*/  LDG.E.64 R52, desc[UR6][R42.64] ;  /* 0x000000062a347981 */ /* 0x000f22000c1e1b00 */
[----:B0-----:R-:W0:Y:S03]  /*1880*/  LDC.64 R12, c[0x0][0x418] ;  /* 0x00010600ff0c7b82 */ /* 0x001e260000000a00 */
[----:B------:R-:W4:Y:S01]  /*1890*/  LDG.E.64 R48, desc[UR6][R42.64+0x10] ;  /* 0x000010062a307981 */ /* 0x000f22000c1e1b00 */
[----:B------:R-:W-:-:S04]  /*18a0*/  IMAD.WIDE.U32 R46, R46, 0x8, R248 ;  /* 0x000000082e2e7825 */ /* 0x000fc800078e00f8 */
[----:B------:R-:W-:Y:S02]  /*18b0*/  IMAD.WIDE.U32 R248, R57, 0x8, R248 ;  /* 0x0000000839f87825 */ /* 0x000fe400078e00f8 */
[----:B------:R-:W4:Y:S04]  /*18c0*/  LDG.E.64 R46, desc[UR6][R46.64] ;  /* 0x000000062e2e7981 */ /* 0x000f28000c1e1b00 */
[----:B------:R-:W5:Y:S01]  /*18d0*/  LDG.E.64 R248, desc[UR6][R248.64] ;  /* 0x00000006f8f87981 */ /* 0x000f62000c1e1b00 */
[----:B-1----:R-:W-:-:S06]  /*18e0*/  IMAD.WIDE.U32 R44, R0, 0x8, R44 ;  /* 0x00000008002c7825 */ /* 0x002fcc00078e002c */
[----:B------:R-:W4:Y:S01]  /*18f0*/  LDG.E.64 R44, desc[UR6][R44.64] ;  /* 0x000000062c2c7981 */ /* 0x000f22000c1e1b00 */
[----:B0-----:R-:W-:-:S05]  /*1900*/  IMAD.WIDE.U32 R12, R55, 0x8, R12 ;  /* 0x00000008370c7825 */ /* 0x001fca00078e000c */
[----:B------:R0:W5:Y:S04]  /*1910*/  LDG.E.64 R132, desc[UR6][R12.64] ;  /* 0x000000060c847981 */ /* 0x000168000c1e1b00 */
[----:B------:R0:W5:Y:S04]  /*1920*/  LDG.E.64 R130, desc[UR6][R12.64+0x8] ;  /* 0x000008060c827981 */ /* 0x000168000c1e1b00 */
[----:B------:R0:W5:Y:S01]  /*1930*/  LDG.E.64 R128, desc[UR6][R12.64+0x10] ;  /* 0x000010060c807981 */ /* 0x000162000c1e1b00 */
[----:B------:R-:W-:Y:S01]  /*1940*/  ISETP.NE.AND P0, PT, R229, 0x2, PT ;  /* 0x00000002e500780c */ /* 0x000fe20003f05270 */
[----:B------:R-:W-:Y:S01]  /*1950*/  IMAD.MOV.U32 R126, RZ, RZ, RZ ;  /* 0x000000ffff7e7224 */ /* 0x000fe200078e00ff */
[----:B------:R-:W-:Y:S01]  /*1960*/  MOV R235, RZ ;  /* 0x000000ff00eb7202 */ /* 0x000fe20000000f00 */
[----:B-----5:R-:W-:-:S02]  /*1970*/  DMUL R32, R32, R38 ;  /* 0x0000002620207228 */ /* 0x020fc40000000000 */
[----:B------:R-:W-:-:S06]  /*1980*/  DMUL R34, R34, R38 ;  /* 0x0000002622227228 */ /* 0x000fcc0000000000 */
[----:B--2---:R-:W-:Y:S02]  /*1990*/  DFMA R26, R26, R24, R32 ;  /* 0x000000181a1a722b */ /* 0x004fe40000000020 */
[----:B------:R-:W-:Y:S02]  /*19a0*/  DMUL R36, R36, R38 ;  /* 0x0000002624247228 */ /* 0x000fe40000000000 */
[----:B------:R-:W-:-:S04]  /*19b0*/  DFMA R28, R28, R24, R34 ;  /* 0x000000181c1c722b */ /* 0x000fc80000000022 */
[----:B---3--:R-:W-:Y:S02]  /*19c0*/  DFMA R244, R244, R40, R26 ;  /* 0x00000028f4f4722b */ /* 0x008fe4000000001a */
[----:B------:R-:W-:Y:S02]  /*19d0*/  DFMA R30, R30, R24, R36 ;  /* 0x000000181e1e722b */ /* 0x000fe40000000024 */
[----:B------:R-:W-:-:S04]  /*19e0*/  DFMA R242, R242, R40, R28 ;  /* 0x00000028f2f2722b */ /* 0x000fc8000000001c */
[----:B----4-:R-:W-:Y:S02]  /*19f0*/  DFMA R50, R22, R244, R50 ;  /* 0x000000f41632722b */ /* 0x010fe40000000032 */
[----:B------:R-:W-:Y:S02]  /*1a00*/  DFMA R240, R240, R40, R30 ;  /* 0x00000028f0f0722b */ /* 0x000fe4000000001e */
[----:B------:R-:W-:-:S04]  /*1a10*/  DFMA R52, R8, R244, R52 ;  /* 0x000000f40834722b */ /* 0x000fc80000000034 */
[----:B------:R-:W-:Y:S02]  /*1a20*/  DFMA R50, R16, R242, R50 ;  /* 0x000000f21032722b */ /* 0x000fe40000000032 */
[----:B------:R-:W-:Y:S02]  /*1a30*/  DFMA R48, R4, R244, R48 ;  /* 0x000000f40430722b */ /* 0x000fe40000000030 */
[----:B------:R-:W-:Y:S01]  /*1a40*/  DFMA R52, R10, R242, R52 ;  /* 0x000000f20a34722b */ /* 0x000fe20000000034 */
[----:B------:R-:W-:Y:S01]  /*1a50*/  FSEL R5, RZ, 1.875, P0 ;  /* 0x3ff00000ff057808 */ /* 0x000fe20000000000 */
[----:B------:R-:W-:Y:S02]  /*1a60*/  IMAD.MOV.U32 R4, RZ, RZ, RZ ;  /* 0x000000ffff047224 */ /* 0x000fe400078e00ff */
[----:B------:R-:W-:Y:S01]  /*1a70*/  DFMA R50, R18, R240, R50 ;  /* 0x000000f01232722b */ /* 0x000fe20000000032 */
[----:B------:R-:W-:Y:S01]  /*1a80*/  ISETP.NE.AND P0, PT, R229, 0x1, PT ;  /* 0x00000001e500780c */ /* 0x000fe20003f05270 */
[----:B------:R-:W-:-:S02]  /*1a90*/  DFMA R48, R6, R242, R48 ;  /* 0x000000f20630722b */ /* 0x000fc40000000030 */
[----:B------:R-:W-:-:S04]  /*1aa0*/  DFMA R52, R20, R240, R52 ;  /* 0x000000f01434722b */ /* 0x000fc80000000034 */
[----:B------:R-:W-:Y:S01]  /*1ab0*/  DMUL R50, R50, R4 ;  /* 0x0000000432327228 */ /* 0x000fe20000000000 */
[----:B------:R-:W-:Y:S02]  /*1ac0*/  FSEL R5, RZ, 1.875, P0 ;  /* 0x3ff00000ff057808 */ /* 0x000fe40000000000 */
[----:B------:R-:W-:Y:S01]  /*1ad0*/  ISETP.NE.AND P0, PT, R229, 0x3, PT ;  /* 0x00000003e500780c */ /* 0x000fe20003f05270 */
[----:B------:R-:W-:-:S04]  /*1ae0*/  DFMA R48, R2, R240, R48 ;  /* 0x000000f00230722b */ /* 0x000fc80000000030 */
[----:B------:R-:W-:Y:S01]  /*1af0*/  DFMA R50, R52, R4, R50 ;  /* 0x000000043432722b */ /* 0x000fe20000000032 */
[----:B------:R-:W-:Y:S01]  /*1b00*/  FSEL R127, RZ, 1.875, P0 ;  /* 0x3ff00000ff7f7808 */ /* 0x000fe20000000000 */
[----:B------:R-:W-:-:S06]  /*1b10*/  DMUL R246, R44, R46 ;  /* 0x0000002e2cf67228 */ /* 0x000fcc0000000000 */
[----:B0-----:R-:W-:-:S11]  /*1b20*/  DFMA R126, R48, R126, R50 ;  /* 0x0000007e307e722b */ /* 0x001fd60000000032 */
.L_x_183:
[----:B0-----:R-:W0:Y:S01]  /*1b30*/  LDC.64 R6, c[0x0][0x3d0] ;  /* 0x0000f400ff067b82 */ /* 0x001e220000000a00 */
[----:B--2---:R-:W2:Y:S04]  /*1b40*/  LDL.64 R10, [R1+0x90] ;  /* 0x00009000010a7983 */ /* 0x004ea80000100a00 */
[----:B------:R-:W3:Y:S03]  /*1b50*/  LDL.64 R12, [R1+0x88] ;  /* 0x00008800010c7983 */ /* 0x000ee60000100a00 */
[----:B-1----:R-:W1:Y:S01]  /*1b60*/  LDC.64 R4, c[0x0][0x3c8] ;  /* 0x0000f200ff047b82 */ /* 0x002e620000000a00 */
[----:B------:R-:W4:Y:S04]  /*1b70*/  LDL.64 R16, [R1+0x80] ;  /* 0x0000800001107983 */ /* 0x000f280000100a00 */
[----:B------:R-:W5:Y:S03]  /*1b80*/  LDL.64 R26, [R1+0xa8] ;  /* 0x0000a800011a7983 */ /* 0x000f660000100a00 */
[----:B------:R-:W1:Y:S01]  /*1b90*/  LDC.64 R8, c[0x0][0x3d8] ;  /* 0x0000f600ff087b82 */ /* 0x000e620000000a00 */
[----:B------:R-:W5:Y:S04]  /*1ba0*/  LDL.64 R24, [R1+0xa0] ;  /* 0x0000a00001187983 */ /* 0x000f680000100a00 */
[----:B------:R-:W5:Y:S01]  /*1bb0*/  LDL.64 R22, [R1+0x98] ;  /* 0x0000980001167983 */ /* 0x000f620000100a00 */
[----:B0-----:R-:W-:-:S03]  /*1bc0*/  IMAD.WIDE.U32 R6, R235, 0x8, R6 ;  /* 0x00000008eb067825 */ /* 0x001fc600078e0006 */
[----:B------:R-:W5:Y:S01]  /*1bd0*/  LDL.64 R20, [R1+0x78] ;  /* 0x0000780001147983 */ /* 0x000f620000100a00 */
[----:B------:R-:W0:Y:S03]  /*1be0*/  LDC.64 R2, c[0x0][0x3c0] ;  /* 0x0000f000ff027b82 */ /* 0x000e260000000a00 */
[----:B------:R-:W5:Y:S04]  /*1bf0*/  LDL.64 R18, [R1+0x70] ;  /* 0x0000700001127983 */ /* 0x000f680000100a00 */
[----:B------:R-:W2:Y:S01]  /*1c00*/  LDG.E.64 R6, desc[UR6][R6.64] ;  /* 0x0000000606067981 */ /* 0x000ea2000c1e1b00 */
[----:B-1----:R-:W-:-:S06]  /*1c10*/  IMAD.WIDE.U32 R4, R235, 0x8, R4 ;  /* 0x00000008eb047825 */ /* 0x002fcc00078e0004 */
[----:B------:R-:W5:Y:S01]  /*1c20*/  LDG.E.64 R4, desc[UR6][R4.64] ;  /* 0x0000000604047981 */ /* 0x000f62000c1e1b00 */
[----:B------:R-:W-:-:S06]  /*1c30*/  IMAD.WIDE.U32 R8, R235, 0x8, R8 ;  /* 0x00000008eb087825 */ /* 0x000fcc00078e0008 */
[----:B------:R-:W5:Y:S01]  /*1c40*/  LDG.E.64 R8, desc[UR6][R8.64] ;  /* 0x0000000608087981 */ /* 0x000f62000c1e1b00 */
[----:B0-----:R-:W-:-:S06]  /*1c50*/  IMAD.WIDE.U32 R2, R235, 0x8, R2 ;  /* 0x00000008eb027825 */ /* 0x001fcc00078e0002 */
[----:B------:R-:W5:Y:S01]  /*1c60*/  LDG.E.64 R2, desc[UR6][R2.64] ;  /* 0x0000000602027981 */ /* 0x000f62000c1e1b00 */
[----:B------:R-:W-:Y:S01]  /*1c70*/  BSSY.RECONVERGENT B0, `(.L_x_8) ;  /* 0x000002f000007945 */ /* 0x000fe20003800200 */
[-C--:B--2---:R-:W-:Y:S02]  /*1c80*/  DMUL R10, R10, R6.reuse ;  /* 0x000000060a0a7228 */ /* 0x084fe40000000000 */
[-C--:B---3--:R-:W-:Y:S02]  /*1c90*/  DMUL R12, R12, R6.reuse ;  /* 0x000000060c0c7228 */ /* 0x088fe40000000000 */
[----:B----4-:R-:W-:-:S04]  /*1ca0*/  DMUL R16, R16, R6 ;  /* 0x0000000610107228 */ /* 0x010fc80000000000 */
[-C--:B-----5:R-:W-:Y:S02]  /*1cb0*/  DFMA R10, R26, R4.reuse, R10 ;  /* 0x000000041a0a722b */ /* 0x0a0fe4000000000a */
[-C--:B------:R-:W-:Y:S02]  /*1cc0*/  DFMA R12, R24, R4.reuse, R12 ;  /* 0x00000004180c722b */ /* 0x080fe4000000000c */
[----:B------:R-:W-:-:S04]  /*1cd0*/  DFMA R16, R22, R4, R16 ;  /* 0x000000041610722b */ /* 0x000fc80000000010 */
[-C--:B------:R-:W-:Y:S02]  /*1ce0*/  DFMA R10, R20, R8.reuse, R10 ;  /* 0x00000008140a722b */ /* 0x080fe4000000000a */
[-C--:B------:R-:W-:Y:S02]  /*1cf0*/  DFMA R12, R18, R8.reuse, R12 ;  /* 0x00000008120c722b */ /* 0x080fe4000000000c */
[----:B------:R-:W-:Y:S02]  /*1d00*/  DFMA R4, R250, R8, R16 ;  /* 0x00000008fa04722b */ /* 0x000fe40000000010 */
[----:B------:R-:W-:Y:S02]  /*1d10*/  DMUL R230, R248, R2 ;  /* 0x00000002f8e67228 */ /* 0x000fe40000000000 */
[----:B------:R-:W-:Y:S02]  /*1d20*/  DADD R102, -R244, R10 ;  /* 0x00000000f4667229 */ /* 0x000fe4000000010a */
[----:B------:R-:W-:Y:S01]  /*1d30*/  DADD R100, -R242, R12 ;  /* 0x00000000f2647229 */ /* 0x000fe2000000010c */
[----:B------:R-:W-:Y:S01]  /*1d40*/  IMAD.MOV.U32 R10, RZ, RZ, 0x0 ;  /* 0x00000000ff0a7424 */ /* 0x000fe200078e00ff */
[----:B------:R-:W-:Y:S01]  /*1d50*/  DADD R4, -R240, R4 ;  /* 0x00000000f0047229 */ /* 0x000fe20000000104 */
[----:B------:R-:W-:-:S03]  /*1d60*/  IMAD.MOV.U32 R11, RZ, RZ, 0x3fd80000 ;  /* 0x3fd80000ff0b7424 */ /* 0x000fc600078e00ff */
[----:B------:R-:W-:Y:S02]  /*1d70*/  DMUL R124, R102, R102 ;  /* 0x00000066667c7228 */ /* 0x000fe40000000000 */
[----:B------:R-:W-:Y:S02]  /*1d80*/  DMUL R122, R100, R100 ;  /* 0x00000064647a7228 */ /* 0x000fe40000000000 */
[----:B------:R-:W-:-:S06]  /*1d90*/  DMUL R120, R4, R4 ;  /* 0x0000000404787228 */ /* 0x000fcc0000000000 */
[----:B------:R-:W-:-:S08]  /*1da0*/  DADD R6, R124, R122 ;  /* 0x000000007c067229 */ /* 0x000fd0000000007a */
[----:B------:R-:W-:-:S06]  /*1db0*/  DADD R12, R6, R120 ;  /* 0x00000000060c7229 */ /* 0x000fcc0000000078 */
        /* <DEDUP_REMOVED lines=24> */
[----:B------:R-:W-:Y:S02]  /*1f40*/  IMAD.MOV.U32 R118, RZ, RZ, R10 ;  /* 0x000000ffff767224 */ /* 0x000fe400078e000a */
[----:B------:R-:W-:-:S07]  /*1f50*/  IMAD.MOV.U32 R119, RZ, RZ, R11 ;  /* 0x000000ffff777224 */ /* 0x000fce00078e000b */
.L_x_9:
[----:B------:R-:W-:Y:S05]  /*1f60*/  BSYNC.RECONVERGENT B0 ;  /* 0x0000000000007941 */ /* 0x000fea0003800200 */
.L_x_8:
[----:B------:R-:W0:Y:S01]  /*1f70*/  LDCU UR4, c[0x0][0x39c] ;  /* 0x00007380ff0477ac */ /* 0x000e220008000800 */
[----:B------:R-:W1:Y:S01]  /*1f80*/  LDC.64 R8, c[0x0][0x398] ;  /* 0x0000e600ff087b82 */ /* 0x000e620000000a00 */
[----:B------:R-:W-:Y:S01]  /*1f90*/  MOV R2, 0x1 ;  /* 0x0000000100027802 */ /* 0x000fe20000000f00 */
[----:B------:R-:W-:Y:S02]  /*1fa0*/  HFMA2 R23, -RZ, RZ, 0, 5.9604644775390625e-08 ;  /* 0x00000001ff177431 */ /* 0x000fe400000001ff */
[----:B------:R-:W-:Y:S01]  /*1fb0*/  IMAD.MOV.U32 R16, RZ, RZ, -0x1 ;  /* 0xffffffffff107424 */ /* 0x000fe200078e00ff */
[----:B------:R-:W-:Y:S01]  /*1fc0*/  MOV R19, 0x1 ;  /* 0x0000000100137802 */ /* 0x000fe20000000f00 */
[----:B------:R-:W-:Y:S01]  /*1fd0*/  IMAD.MOV.U32 R17, RZ, RZ, 0x3 ;  /* 0x00000003ff117424 */ /* 0x000fe200078e00ff */
[C---:B------:R-:W-:Y:S01]  /*1fe0*/  FSETP.GEU.AND P2, PT, |R119|.reuse, 6.5827683646048100446e-37, PT ;  /* 0x036000007700780b */ /* 0x040fe20003f4e200 */
[----:B------:R-:W-:Y:S01]  /*1ff0*/  IMAD.MOV.U32 R18, RZ, RZ, -0x3 ;  /* 0xfffffffdff127424 */ /* 0x000fe200078e00ff */
[----:B------:R-:W-:Y:S01]  /*2000*/  DMUL R114, R100, 3 ;  /* 0x4008000064727828 */ /* 0x000fe20000000000 */
[----:B------:R-:W-:Y:S01]  /*2010*/  IMAD.MOV.U32 R20, RZ, RZ, -0x2 ;  /* 0xfffffffeff147424 */ /* 0x000fe200078e00ff */
[----:B------:R-:W-:Y:S01]  /*2020*/  DMUL R110, R4, 3 ;  /* 0x40080000046e7828 */ /* 0x000fe20000000000 */
[----:B------:R-:W-:Y:S01]  /*2030*/  IMAD.MOV.U32 R21, RZ, RZ, -0x1 ;  /* 0xffffffffff157424 */ /* 0x000fe200078e00ff */
[----:B------:R2:W-:Y:S01]  /*2040*/  STL.128 [R1+0x50], R16 ;  /* 0x0000501001007387 */ /* 0x0005e20000100c00 */
[----:B------:R-:W-:Y:S01]  /*2050*/  IMAD.MOV.U32 R22, RZ, RZ, RZ ;  /* 0x000000ffff167224 */ /* 0x000fe200078e00ff */
[----:B------:R-:W-:Y:S01]  /*2060*/  ISETP.GE.AND P0, PT, R119, RZ, PT ;  /* 0x000000ff7700720c */ /* 0x000fe20003f06270 */
[----:B------:R-:W-:Y:S01]  /*2070*/  IMAD.MOV.U32 R228, RZ, RZ, -0x100000 ;  /* 0xfff00000ffe47424 */ /* 0x000fe200078e00ff */
[----:B------:R-:W-:Y:S01]  /*2080*/  BSSY.RECONVERGENT B1, `(.L_x_10) ;  /* 0x000001d000017945 */ /* 0x000fe20003800200 */
[----:B0-----:R-:W1:Y:S01]  /*2090*/  MUFU.RCP64H R3, UR4 ;  /* 0x0000000400037d08 */ /* 0x001e620008001800 */
[----:B------:R2:W-:Y:S01]  /*20a0*/  STL.128 [R1+0x60], R20 ;  /* 0x0000601401007387 */ /* 0x0005e20000100c00 */
[----:B------:R-:W-:Y:S01]  /*20b0*/  DMUL R10, R102, R114 ;  /* 0x00000072660a7228 */ /* 0x000fe20000000000 */
[----:B------:R-:W-:Y:S01]  /*20c0*/  SEL R228, R228, 0x7ff00000, !P0 ;  /* 0x7ff00000e4e47807 */ /* 0x000fe20004000000 */
[----:B-1----:R-:W-:-:S08]  /*20d0*/  DFMA R6, R2, -R8, 1 ;  /* 0x3ff000000206742b */ /* 0x002fd00000000808 */
[----:B------:R-:W-:-:S08]  /*20e0*/  DFMA R6, R6, R6, R6 ;  /* 0x000000060606722b */ /* 0x000fd00000000006 */
[----:B------:R-:W-:-:S08]  /*20f0*/  DFMA R6, R2, R6, R2 ;  /* 0x000000060206722b */ /* 0x000fd00000000002 */
[----:B------:R-:W-:-:S08]  /*2100*/  DFMA R2, R6, -R8, 1 ;  /* 0x3ff000000602742b */ /* 0x000fd00000000808 */
[----:B------:R-:W-:-:S08]  /*2110*/  DFMA R2, R6, R2, R6 ;  /* 0x000000020602722b */ /* 0x000fd00000000006 */
[----:B------:R-:W-:-:S08]  /*2120*/  DMUL R12, R2, R118 ;  /* 0x00000076020c7228 */ /* 0x000fd00000000000 */
[----:B------:R-:W-:Y:S02]  /*2130*/  DFMA R6, R12, -R8, R118 ;  /* 0x800000080c06722b */ /* 0x000fe40000000076 */
[----:B------:R-:W-:-:S06]  /*2140*/  DMUL R8, R102, R110 ;  /* 0x0000006e66087228 */ /* 0x000fcc0000000000 */
[----:B------:R-:W-:Y:S02]  /*2150*/  DFMA R12, R2, R6, R12 ;  /* 0x00000006020c722b */ /* 0x000fe4000000000c */
[----:B------:R-:W-:-:S08]  /*2160*/  DADD R2, R118, 5 ;  /* 0x4014000076027429 */ /* 0x000fd00000000000 */
[----:B------:R-:W-:Y:S01]  /*2170*/  FFMA R0, RZ, UR4, R13 ;  /* 0x00000004ff007c23 */ /* 0x000fe2000800000d */
[----:B------:R-:W-:Y:S01]  /*2180*/  UMOV UR4, URZ ;  /* 0x000000ff00047c82 */ /* 0x000fe20008000000 */
[----:B------:R-:W-:-:S03]  /*2190*/  LOP3.LUT R215, R3, 0x7ff00000, RZ, 0xc0, !PT ;  /* 0x7ff0000003d77812 */ /* 0x000fc600078ec0ff */
[----:B------:R-:W-:-:S13]  /*21a0*/  FSETP.GT.AND P1, PT, |R0|, 1.469367938527859385e-39, PT ;  /* 0x001000000000780b */ /* 0x000fda0003f24200 */
[----:B--2---:R-:W-:Y:S05]  /*21b0*/  @P1 BRA P2, `(.L_x_11) ;  /* 0x0000000000241947 */ /* 0x004fea0001000000 */
[----:B------:R-:W0:Y:S01]  /*21c0*/  LDCU.64 UR8, c[0x0][0x398] ;  /* 0x00007300ff0877ac */ /* 0x000e220008000a00 */
[----:B------:R-:W-:Y:S01]  /*21d0*/  IMAD.MOV.U32 R164, RZ, RZ, R118 ;  /* 0x000000ffffa47224 */ /* 0x000fe200078e0076 */
[----:B------:R-:W-:Y:S01]  /*21e0*/  MOV R0, 0x2230 ;  /* 0x0000223000007802 */ /* 0x000fe20000000f00 */
[----:B------:R-:W-:Y:S02]  /*21f0*/  IMAD.MOV.U32 R165, RZ, RZ, R119 ;  /* 0x000000ffffa57224 */ /* 0x000fe400078e0077 */
[----:B0-----:R-:W-:Y:S01]  /*2200*/  IMAD.U32 R154, RZ, RZ, UR8 ;  /* 0x00000008ff9a7e24 */ /* 0x001fe2000f8e00ff */
[----:B------:R-:W-:-:S07]  /*2210*/  MOV R155, UR9 ;  /* 0x00000009009b7c02 */ /* 0x000fce0008000f00 */
[----:B------:R-:W-:Y:S05]  /*2220*/  CALL.REL.NOINC `($__internal_1_$__cuda_sm20_div_rn_f64_full) ;  /* 0x000000bc00907944 */ /* 0x000fea0003c00000 */
[----:B------:R-:W-:Y:S02]  /*2230*/  IMAD.MOV.U32 R12, RZ, RZ, R158 ;  /* 0x000000ffff0c7224 */ /* 0x000fe400078e009e */
[----:B------:R-:W-:-:S07]  /*2240*/  IMAD.MOV.U32 R13, RZ, RZ, R159 ;  /* 0x000000ffff0d7224 */ /* 0x000fce00078e009f */
.L_x_11:
[----:B------:R-:W-:Y:S05]  /*2250*/  BSYNC.RECONVERGENT B1 ;  /* 0x0000000000017941 */ /* 0x000fea0003800200 */
.L_x_10:
[----:B------:R-:W0:Y:S01]  /*2260*/  LDCU UR5, c[0x0][0x39c] ;  /* 0x00007380ff0577ac */ /* 0x000e220008000800 */
[----:B------:R-:W1:Y:S01]  /*2270*/  LDC.64 R6, c[0x0][0x398] ;  /* 0x0000e600ff067b82 */ /* 0x000e620000000a00 */
[----:B------:R-:W-:Y:S01]  /*2280*/  HFMA2 R2, -RZ, RZ, 0, 5.9604644775390625e-08 ;  /* 0x00000001ff027431 */ /* 0x000fe200000001ff */
[----:B------:R-:W-:Y:S01]  /*2290*/  BSSY.RECONVERGENT B1, `(.L_x_12) ;  /* 0x0000018000017945 */ /* 0x000fe20003800200 */
[----:B0-----:R-:W1:Y:S04]  /*22a0*/  MUFU.RCP64H R3, UR5 ;  /* 0x0000000500037d08 */ /* 0x001e680008001800 */
[----:B-1----:R-:W-:-:S08]  /*22b0*/  DFMA R16, R2, -R6, 1 ;  /* 0x3ff000000210742b */ /* 0x002fd00000000806 */
[----:B------:R-:W-:-:S08]  /*22c0*/  DFMA R16, R16, R16, R16 ;  /* 0x000000101010722b */ /* 0x000fd00000000010 */
[----:B------:R-:W-:Y:S02]  /*22d0*/  DFMA R16, R2, R16, R2 ;  /* 0x000000100210722b */ /* 0x000fe40000000002 */
[----:B------:R-:W-:-:S06]  /*22e0*/  DADD R2, R118, R118 ;  /* 0x0000000076027229 */ /* 0x000fcc0000000076 */
[----:B------:R-:W-:-:S04]  /*22f0*/  DFMA R18, R16, -R6, 1 ;  /* 0x3ff000001012742b */ /* 0x000fc80000000806 */
[----:B------:R-:W-:-:S04]  /*2300*/  FSETP.GEU.AND P2, PT, |R3|, 6.5827683646048100446e-37, PT ;  /* 0x036000000300780b */ /* 0x000fc80003f4e200 */
[----:B------:R-:W-:-:S08]  /*2310*/  DFMA R18, R16, R18, R16 ;  /* 0x000000121012722b */ /* 0x000fd00000000010 */
[----:B------:R-:W-:-:S08]  /*2320*/  DMUL R222, R18, R2 ;  /* 0x0000000212de7228 */ /* 0x000fd00000000000 */
[----:B------:R-:W-:-:S08]  /*2330*/  DFMA R6, R222, -R6, R2 ;  /* 0x80000006de06722b */ /* 0x000fd00000000002 */
[----:B------:R-:W-:-:S10]  /*2340*/  DFMA R222, R18, R6, R222 ;  /* 0x0000000612de722b */ /* 0x000fd400000000de */
[----:B------:R-:W-:-:S05]  /*2350*/  FFMA R0, RZ, UR5, R223 ;  /* 0x00000005ff007c23 */ /* 0x000fca00080000df */
        /* <DEDUP_REMOVED lines=11> */
.L_x_13:
[----:B------:R-:W-:Y:S05]  /*2410*/  BSYNC.RECONVERGENT B1 ;  /* 0x0000000000017941 */ /* 0x000fea0003800200 */
.L_x_12:
[----:B------:R-:W0:Y:S01]  /*2420*/  LDCU UR5, c[0x0][0x394] ;  /* 0x00007280ff0577ac */ /* 0x000e220008000800 */
[----:B------:R-:W1:Y:S01]  /*2430*/  LDC.64 R18, c[0x0][0x390] ;  /* 0x0000e400ff127b82 */ /* 0x000e620000000a00 */
[----:B------:R-:W-:Y:S01]  /*2440*/  IMAD.MOV.U32 R6, RZ, RZ, 0x1 ;  /* 0x00000001ff067424 */ /* 0x000fe200078e00ff */
[----:B------:R-:W-:Y:S01]  /*2450*/  FSETP.GEU.AND P2, PT, |R119|, 6.5827683646048100446e-37, PT ;  /* 0x036000007700780b */ /* 0x000fe20003f4e200 */
[----:B------:R-:W-:Y:S01]  /*2460*/  BSSY.RECONVERGENT B1, `(.L_x_14) ;  /* 0x0000016000017945 */ /* 0x000fe20003800200 */
[----:B0-----:R-:W1:Y:S03]  /*2470*/  MUFU.RCP64H R7, UR5 ;  /* 0x0000000500077d08 */ /* 0x001e660008001800 */
[----:B-1----:R-:W-:-:S08]  /*2480*/  DFMA R16, R6, -R18, 1 ;  /* 0x3ff000000610742b */ /* 0x002fd00000000812 */
[----:B------:R-:W-:-:S08]  /*2490*/  DFMA R16, R16, R16, R16 ;  /* 0x000000101010722b */ /* 0x000fd00000000010 */
[----:B------:R-:W-:-:S08]  /*24a0*/  DFMA R16, R6, R16, R6 ;  /* 0x000000100610722b */ /* 0x000fd00000000006 */
[----:B------:R-:W-:-:S08]  /*24b0*/  DFMA R6, R16, -R18, 1 ;  /* 0x3ff000001006742b */ /* 0x000fd00000000812 */
        /* <DEDUP_REMOVED lines=16> */
.L_x_15:
[----:B------:R-:W-:Y:S05]  /*25c0*/  BSYNC.RECONVERGENT B1 ;  /* 0x0000000000017941 */ /* 0x000fea0003800200 */
.L_x_14:
        /* <DEDUP_REMOVED lines=24> */
[----:B------:R-:W-:Y:S01]  /*2750*/  IMAD.MOV.U32 R220, RZ, RZ, R158 ;  /* 0x000000ffffdc7224 */ /* 0x000fe200078e009e */
[----:B------:R-:W-:-:S07]  /*2760*/  MOV R221, R159 ;  /* 0x0000009f00dd7202 */ /* 0x000fce0000000f00 */
.L_x_17:
[----:B------:R-:W-:Y:S05]  /*2770*/  BSYNC.RECONVERGENT B1 ;  /* 0x0000000000017941 */ /* 0x000fea0003800200 */
.L_x_16:
[----:B------:R-:W0:Y:S01]  /*2780*/  MUFU.RCP64H R3, R119 ;  /* 0x0000007700037308 */ /* 0x000e220000001800 */
[----:B------:R-:W-:Y:S01]  /*2790*/  IMAD.MOV.U32 R2, RZ, RZ, 0x1 ;  /* 0x00000001ff027424 */ /* 0x000fe200078e00ff */
[----:B------:R-:W-:Y:S01]  /*27a0*/  DMUL R164, RZ, R232 ;  /* 0x000000e8ffa47228 */ /* 0x000fe20000000000 */
[----:B------:R-:W-:Y:S01]  /*27b0*/  IMAD.MOV.U32 R225, RZ, RZ, -0x100000 ;  /* 0xfff00000ffe17424 */ /* 0x000fe200078e00ff */
[----:B------:R-:W-:Y:S01]  /*27c0*/  DMUL R98, R102, 3 ;  /* 0x4008000066627828 */ /* 0x000fe20000000000 */
[----:B------:R-:W-:Y:S01]  /*27d0*/  BSSY.RECONVERGENT B1, `(.L_x_18) ;  /* 0x000003e000017945 */ /* 0x000fe20003800200 */
[C---:B------:R-:W-:Y:S02]  /*27e0*/  DMUL R116, R100.reuse, R114 ;  /* 0x0000007264747228 */ /* 0x040fe40000000000 */
[----:B------:R-:W-:Y:S01]  /*27f0*/  DMUL R112, R100, R110 ;  /* 0x0000006e64707228 */ /* 0x000fe20000000000 */
[----:B------:R-:W-:Y:S01]  /*2800*/  SEL R225, R225, 0x7ff00000, !P0 ;  /* 0x7ff00000e1e17807 */ /* 0x000fe20004000000 */
[----:B------:R-:W-:-:S02]  /*2810*/  DMUL R90, R102, R238 ;  /* 0x000000ee665a7228 */ /* 0x000fc40000000000 */
[----:B------:R-:W-:Y:S01]  /*2820*/  FSETP.GEU.AND P2, PT, |R165|, 6.5827683646048100446e-37, PT ;  /* 0x03600000a500780b */ /* 0x000fe20003f4e200 */
[----:B------:R-:W-:Y:S02]  /*2830*/  DMUL R84, R102, R236 ;  /* 0x000000ec66547228 */ /* 0x000fe40000000000 */
[----:B------:R-:W-:Y:S02]  /*2840*/  DMUL R78, R100, R238 ;  /* 0x000000ee644e7228 */ /* 0x000fe40000000000 */
[----:B0-----:R-:W-:Y:S02]  /*2850*/  DFMA R16, R2, -R118, 1 ;  /* 0x3ff000000210742b */ /* 0x001fe40000000876 */
[C---:B------:R-:W-:Y:S02]  /*2860*/  DMUL R108, R102.reuse, R100 ;  /* 0x00000064666c7228 */ /* 0x040fe40000000000 */
[-C--:B------:R-:W-:Y:S02]  /*2870*/  DMUL R106, R102, R4.reuse ;  /* 0x00000004666a7228 */ /* 0x080fe40000000000 */
[----:B------:R-:W-:-:S02]  /*2880*/  DMUL R104, R100, R4 ;  /* 0x0000000464687228 */ /* 0x000fc40000000000 */
[----:B------:R-:W-:Y:S02]  /*2890*/  DFMA R16, R16, R16, R16 ;  /* 0x000000101010722b */ /* 0x000fe40000000010 */
[----:B------:R-:W-:Y:S02]  /*28a0*/  DMUL R72, R100, R236 ;  /* 0x000000ec64487228 */ /* 0x000fe40000000000 */
[C---:B------:R-:W-:Y:S02]  /*28b0*/  DMUL R114, R4.reuse, R114 ;  /* 0x0000007204727228 */ /* 0x040fe40000000000 */
[----:B------:R-:W-:Y:S02]  /*28c0*/  DMUL R110, R4, R110 ;  /* 0x0000006e046e7228 */ /* 0x000fe40000000000 */
[----:B------:R-:W-:Y:S02]  /*28d0*/  DFMA R16, R2, R16, R2 ;  /* 0x000000100210722b */ /* 0x000fe40000000002 */
[----:B------:R-:W-:-:S02]  /*28e0*/  DMUL R66, R4, R236 ;  /* 0x000000ec04427228 */ /* 0x000fc40000000000 */
[-C--:B------:R-:W-:Y:S02]  /*28f0*/  DMUL R94, R132, R90.reuse ;  /* 0x0000005a845e7228 */ /* 0x080fe40000000000 */
[----:B------:R-:W-:Y:S02]  /*2900*/  DMUL R92, R130, R90 ;  /* 0x0000005a825c7228 */ /* 0x000fe40000000000 */
[----:B------:R-:W-:Y:S02]  /*2910*/  DFMA R2, R16, -R118, 1 ;  /* 0x3ff000001002742b */ /* 0x000fe40000000876 */
[-C--:B------:R-:W-:Y:S02]  /*2920*/  DMUL R88, R132, R84.reuse ;  /* 0x0000005484587228 */ /* 0x080fe40000000000 */
[----:B------:R-:W-:Y:S02]  /*2930*/  DMUL R86, R130, R84 ;  /* 0x0000005482567228 */ /* 0x000fe40000000000 */
[----:B------:R-:W-:-:S02]  /*2940*/  DMUL R82, R132, R78 ;  /* 0x0000004e84527228 */ /* 0x000fc40000000000 */
[----:B------:R-:W-:Y:S02]  /*2950*/  DFMA R2, R16, R2, R16 ;  /* 0x000000021002722b */ /* 0x000fe40000000010 */
[----:B------:R-:W-:Y:S02]  /*2960*/  DMUL R80, R130, R78 ;  /* 0x0000004e82507228 */ /* 0x000fe40000000000 */
[-C--:B------:R-:W-:Y:S02]  /*2970*/  DMUL R76, R132, R72.reuse ;  /* 0x00000048844c7228 */ /* 0x080fe40000000000 */
[----:B------:R-:W-:Y:S02]  /*2980*/  DMUL R74, R130, R72 ;  /* 0x00000048824a7228 */ /* 0x000fe40000000000 */
[----:B------:R-:W-:Y:S02]  /*2990*/  DMUL R226, R164, R2 ;  /* 0x00000002a4e27228 */ /* 0x000fe40000000000 */
[----:B------:R-:W-:-:S02]  /*29a0*/  DMUL R70, R132, R66 ;  /* 0x0000004284467228 */ /* 0x000fc40000000000 */
[----:B------:R-:W-:Y:S02]  /*29b0*/  DMUL R68, R130, R66 ;  /* 0x0000004282447228 */ /* 0x000fe40000000000 */
[----:B------:R-:W-:Y:S02]  /*29c0*/  DMUL R230, R246, R230 ;  /* 0x000000e6f6e67228 */ /* 0x000fe40000000000 */
[----:B------:R-:W-:Y:S02]  /*29d0*/  DFMA R16, R226, -R118, R164 ;  /* 0x80000076e210722b */ /* 0x000fe400000000a4 */
[C---:B------:R-:W-:Y:S02]  /*29e0*/  DMUL R90, R128.reuse, R90 ;  /* 0x0000005a805a7228 */ /* 0x040fe40000000000 */
[C---:B------:R-:W-:Y:S02]  /*29f0*/  DMUL R84, R128.reuse, R84 ;  /* 0x0000005480547228 */ /* 0x040fe40000000000 */
[----:B------:R-:W-:-:S02]  /*2a00*/  DMUL R78, R128, R78 ;  /* 0x0000004e804e7228 */ /* 0x000fc40000000000 */
[----:B------:R-:W-:Y:S02]  /*2a10*/  DFMA R226, R2, R16, R226 ;  /* 0x0000001002e2722b */ /* 0x000fe400000000e2 */
[----:B------:R-:W-:Y:S02]  /*2a20*/  DMUL R2, R130, R100 ;  /* 0x0000006482027228 */ /* 0x000fe40000000000 */
[----:B------:R-:W-:Y:S02]  /*2a30*/  DMUL R100, R100, R98 ;  /* 0x0000006264647228 */ /* 0x000fe40000000000 */
[----:B------:R-:W-:Y:S02]  /*2a40*/  DADD R16, R118, 2 ;  /* 0x4000000076107429 */ /* 0x000fe40000000000 */
[----:B------:R-:W-:Y:S02]  /*2a50*/  DMUL R72, R128, R72 ;  /* 0x0000004880487228 */ /* 0x000fe40000000000 */
[----:B------:R-:W-:Y:S01]  /*2a60*/  FFMA R0, RZ, R119, R227 ;  /* 0x00000077ff007223 */ /* 0x000fe200000000e3 */
[----:B------:R-:W-:-:S02]  /*2a70*/  DFMA R2, R132, R102, R2 ;  /* 0x000000668402722b */ /* 0x000fc40000000002 */
[-C--:B------:R-:W-:Y:S02]  /*2a80*/  DMUL R102, R102, R98.reuse ;  /* 0x0000006266667228 */ /* 0x080fe40000000000 */
[----:B------:R-:W-:Y:S01]  /*2a90*/  FSETP.GT.AND P1, PT, |R0|, 1.469367938527859385e-39, PT ;  /* 0x001000000000780b */ /* 0x000fe20003f24200 */
[----:B------:R-:W-:Y:S01]  /*2aa0*/  DMUL R98, R4, R98 ;  /* 0x0000006204627228 */ /* 0x000fe20000000000 */
[----:B------:R-:W-:Y:S01]  /*2ab0*/  LOP3.LUT R234, R17, 0x7ff00000, RZ, 0xc0, !PT ;  /* 0x7ff0000011ea7812 */ /* 0x000fe200078ec0ff */
[C---:B------:R-:W-:Y:S02]  /*2ac0*/  DMUL R66, R128.reuse, R66 ;  /* 0x0000004280427228 */ /* 0x040fe40000000000 */
[----:B------:R-:W-:Y:S02]  /*2ad0*/  DFMA R96, R128, R4, R2 ;  /* 0x000000048060722b */ /* 0x000fe40000000002 */
[----:B------:R-:W-:Y:S02]  /*2ae0*/  DMUL R4, R4, R238 ;  /* 0x000000ee04047228 */ /* 0x000fe40000000000 */
[----:B------:R-:W-:-:S06]  /*2af0*/  DADD R2, R118, 3 ;  /* 0x4008000076027429 */ /* 0x000fcc0000000000 */
[-C--:B------:R-:W-:Y:S02]  /*2b00*/  DMUL R64, R132, R4.reuse ;  /* 0x0000000484407228 */ /* 0x080fe40000000000 */
[-C--:B------:R-:W-:Y:S02]  /*2b10*/  DMUL R62, R130, R4.reuse ;  /* 0x00000004823e7228 */ /* 0x080fe40000000000 */
[----:B------:R-:W-:Y:S01]  /*2b20*/  DMUL R60, R128, R4 ;  /* 0x00000004803c7228 */ /* 0x000fe20000000000 */
[----:B------:R-:W-:Y:S01]  /*2b30*/  LOP3.LUT R214, R3, 0x7ff00000, RZ, 0xc0, !PT ;  /* 0x7ff0000003d67812 */ /* 0x000fe200078ec0ff */
[----:B------:R-:W-:Y:S09]  /*2b40*/  @P1 BRA P2, `(.L_x_19) ;  /* 0x0000000000181947 */ /* 0x000ff20001000000 */
[----:B------:R-:W-:Y:S01]  /*2b50*/  IMAD.MOV.U32 R154, RZ, RZ, R118 ;  /* 0x000000ffff9a7224 */ /* 0x000fe200078e0076 */
[----:B------:R-:W-:Y:S02]  /*2b60*/  MOV R155, R119 ;  /* 0x00000077009b7202 */ /* 0x000fe40000000f00 */
[----:B------:R-:W-:-:S07]  /*2b70*/  MOV R0, 0x2b90 ;  /* 0x00002b9000007802 */ /* 0x000fce0000000f00 */
[----:B------:R-:W-:Y:S05]  /*2b80*/  CALL.REL.NOINC `($__internal_1_$__cuda_sm20_div_rn_f64_full) ;  /* 0x000000b400387944 */ /* 0x000fea0003c00000 */
[----:B------:R-:W-:Y:S02]  /*2b90*/  IMAD.MOV.U32 R226, RZ, RZ, R158 ;  /* 0x000000ffffe27224 */ /* 0x000fe400078e009e */
[----:B------:R-:W-:-:S07]  /*2ba0*/  IMAD.MOV.U32 R227, RZ, RZ, R159 ;  /* 0x000000ffffe37224 */ /* 0x000fce00078e009f */
.L_x_19:
[----:B------:R-:W-:Y:S05]  /*2bb0*/  BSYNC.RECONVERGENT B1 ;  /* 0x0000000000017941 */ /* 0x000fea0003800200 */
.L_x_18:
[----:B------:R-:W2:Y:S01]  /*2bc0*/  LDL R18, [R1+0xb0] ;  /* 0x0000b00001127983 */ /* 0x000ea20000100800 */
[----:B------:R-:W0:Y:S01]  /*2bd0*/  MUFU.RCP64H R3, R119 ;  /* 0x0000007700037308 */ /* 0x000e220000001800 */
[----:B------:R-:W-:Y:S01]  /*2be0*/  IMAD.MOV.U32 R2, RZ, RZ, 0x1 ;  /* 0x00000001ff027424 */ /* 0x000fe200078e00ff */
[----:B------:R-:W-:Y:S05]  /*2bf0*/  BSSY.RECONVERGENT B1, `(.L_x_20) ;  /* 0x0000014000017945 */ /* 0x000fea0003800200 */
[----:B0-----:R-:W-:-:S08]  /*2c00*/  DFMA R4, R2, -R118, 1 ;  /* 0x3ff000000204742b */ /* 0x001fd00000000876 */
[----:B------:R-:W-:-:S08]  /*2c10*/  DFMA R4, R4, R4, R4 ;  /* 0x000000040404722b */ /* 0x000fd00000000004 */
[----:B------:R-:W-:-:S08]  /*2c20*/  DFMA R4, R2, R4, R2 ;  /* 0x000000040204722b */ /* 0x000fd00000000002 */
[----:B------:R-:W-:-:S08]  /*2c30*/  DFMA R2, R4, -R118, 1 ;  /* 0x3ff000000402742b */ /* 0x000fd00000000876 */
[----:B------:R-:W-:-:S08]  /*2c40*/  DFMA R16, R4, R2, R4 ;  /* 0x000000020410722b */ /* 0x000fd00000000004 */
[----:B------:R-:W-:-:S08]  /*2c50*/  DMUL R4, R16, -R232 ;  /* 0x800000e810047228 */ /* 0x000fd00000000000 */
[----:B------:R-:W-:-:S08]  /*2c60*/  DFMA R2, R4, -R118, -R232 ;  /* 0x800000760402722b */ /* 0x000fd000000008e8 */
[----:B------:R-:W-:-:S10]  /*2c70*/  DFMA R4, R16, R2, R4 ;  /* 0x000000021004722b */ /* 0x000fd40000000004 */
[----:B------:R-:W-:-:S05]  /*2c80*/  FFMA R0, RZ, R119, R5 ;  /* 0x00000077ff007223 */ /* 0x000fca0000000005 */
[----:B------:R-:W-:Y:S02]  /*2c90*/  FSETP.GT.AND P1, PT, |R0|, 1.469367938527859385e-39, PT ;  /* 0x001000000000780b */ /* 0x000fe40003f24200 */
[----:B--2---:R-:W-:-:S13]  /*2ca0*/  FSETP.GEU.AND P2, PT, |R18|, 6.5827683646048100446e-37, PT ;  /* 0x036000001200780b */ /* 0x004fda0003f4e200 */
[----:B------:R-:W-:Y:S05]  /*2cb0*/  @P1 BRA P2, `(.L_x_21) ;  /* 0x00000000001c1947 */ /* 0x000fea0001000000 */
[----:B------:R-:W-:Y:S01]  /*2cc0*/  DADD R164, -RZ, -R232 ;  /* 0x00000000ffa47229 */ /* 0x000fe200000009e8 */
[----:B------:R-:W-:Y:S01]  /*2cd0*/  MOV R154, R118 ;  /* 0x00000076009a7202 */ /* 0x000fe20000000f00 */
[----:B------:R-:W-:Y:S01]  /*2ce0*/  IMAD.MOV.U32 R155, RZ, RZ, R119 ;  /* 0x000000ffff9b7224 */ /* 0x000fe200078e0077 */
[----:B------:R-:W-:-:S08]  /*2cf0*/  MOV R0, 0x2d10 ;  /* 0x00002d1000007802 */ /* 0x000fd00000000f00 */
[----:B------:R-:W-:Y:S05]  /*2d00*/  CALL.REL.NOINC `($__internal_1_$__cuda_sm20_div_rn_f64_full) ;  /* 0x000000b000d87944 */ /* 0x000fea0003c00000 */
[----:B------:R-:W-:Y:S02]  /*2d10*/  IMAD.MOV.U32 R4, RZ, RZ, R158 ;  /* 0x000000ffff047224 */ /* 0x000fe400078e009e */
[----:B------:R-:W-:-:S07]  /*2d20*/  IMAD.MOV.U32 R5, RZ, RZ, R159 ;  /* 0x000000ffff057224 */ /* 0x000fce00078e009f */
.L_x_21:
[----:B------:R-:W-:Y:S05]  /*2d30*/  BSYNC.RECONVERGENT B1 ;  /* 0x0000000000017941 */ /* 0x000fea0003800200 */
.L_x_20:
[----:B------:R-:W0:Y:S01]  /*2d40*/  MUFU.RCP64H R3, R119 ;  /* 0x0000007700037308 */ /* 0x000e220000001800 */
[----:B------:R-:W-:Y:S01]  /*2d50*/  MOV R2, 0x1 ;  /* 0x0000000100027802 */ /* 0x000fe20000000f00 */
[----:B------:R-:W-:Y:S01]  /*2d60*/  BSSY.RECONVERGENT B1, `(.L_x_22) ;  /* 0x0000015000017945 */ /* 0x000fe20003800200 */
[----:B------:R-:W-:-:S04]  /*2d70*/  FSETP.GEU.AND P2, PT, |R233|, 6.5827683646048100446e-37, PT ;  /* 0x03600000e900780b */ /* 0x000fc80003f4e200 */
[----:B0-----:R-:W-:-:S08]  /*2d80*/  DFMA R16, R2, -R118, 1 ;  /* 0x3ff000000210742b */ /* 0x001fd00000000876 */
[----:B------:R-:W-:-:S08]  /*2d90*/  DFMA R16, R16, R16, R16 ;  /* 0x000000101010722b */ /* 0x000fd00000000010 */
[----:B------:R-:W-:-:S08]  /*2da0*/  DFMA R16, R2, R16, R2 ;  /* 0x000000100210722b */ /* 0x000fd00000000002 */
[----:B------:R-:W-:-:S08]  /*2db0*/  DFMA R2, R16, -R118, 1 ;  /* 0x3ff000001002742b */ /* 0x000fd00000000876 */
[----:B------:R-:W-:-:S08]  /*2dc0*/  DFMA R18, R16, R2, R16 ;  /* 0x000000021012722b */ /* 0x000fd00000000010 */
[----:B------:R-:W-:-:S08]  /*2dd0*/  DMUL R2, R18, R232 ;  /* 0x000000e812027228 */ /* 0x000fd00000000000 */
[----:B------:R-:W-:-:S08]  /*2de0*/  DFMA R16, R2, -R118, R232 ;  /* 0x800000760210722b */ /* 0x000fd000000000e8 */
[----:B------:R-:W-:-:S10]  /*2df0*/  DFMA R2, R18, R16, R2 ;  /* 0x000000101202722b */ /* 0x000fd40000000002 */
[----:B------:R-:W-:-:S05]  /*2e00*/  FFMA R0, RZ, R119, R3 ;  /* 0x00000077ff007223 */ /* 0x000fca0000000003 */
[----:B------:R-:W-:-:S13]  /*2e10*/  FSETP.GT.AND P1, PT, |R0|, 1.469367938527859385e-39, PT ;  /* 0x001000000000780b */ /* 0x000fda0003f24200 */
[----:B------:R-:W-:Y:S05]  /*2e20*/  @P1 BRA P2, `(.L_x_23) ;  /* 0x0000000000201947 */ /* 0x000fea0001000000 */
[----:B------:R-:W-:Y:S01]  /*2e30*/  IMAD.MOV.U32 R164, RZ, RZ, R232 ;  /* 0x000000ffffa47224 */ /* 0x000fe200078e00e8 */
[----:B------:R-:W-:Y:S01]  /*2e40*/  MOV R155, R119 ;  /* 0x00000077009b7202 */ /* 0x000fe20000000f00 */
[----:B------:R-:W-:Y:S01]  /*2e50*/  IMAD.MOV.U32 R165, RZ, RZ, R233 ;  /* 0x000000ffffa57224 */ /* 0x000fe200078e00e9 */
[----:B------:R-:W-:Y:S01]  /*2e60*/  MOV R0, 0x2e90 ;  /* 0x00002e9000007802 */ /* 0x000fe20000000f00 */
[----:B------:R-:W-:-:S07]  /*2e70*/  IMAD.MOV.U32 R154, RZ, RZ, R118 ;  /* 0x000000ffff9a7224 */ /* 0x000fce00078e0076 */
[----:B------:R-:W-:Y:S05]  /*2e80*/  CALL.REL.NOINC `($__internal_1_$__cuda_sm20_div_rn_f64_full) ;  /* 0x000000b000787944 */ /* 0x000fea0003c00000 */
[----:B------:R-:W-:Y:S02]  /*2e90*/  IMAD.MOV.U32 R2, RZ, RZ, R158 ;  /* 0x000000ffff027224 */ /* 0x000fe400078e009e */
[----:B------:R-:W-:-:S07]  /*2ea0*/  IMAD.MOV.U32 R3, RZ, RZ, R159 ;  /* 0x000000ffff037224 */ /* 0x000fce00078e009f */
.L_x_23:
[----:B------:R-:W-:Y:S05]  /*2eb0*/  BSYNC.RECONVERGENT B1 ;  /* 0x0000000000017941 */ /* 0x000fea0003800200 */
.L_x_22:
[C---:B------:R-:W-:Y:S01]  /*2ec0*/  IADD3 R0, PT, PT, R1.reuse, 0x50, RZ ;  /* 0x0000005001007810 */ /* 0x040fe20007ffe0ff */
[----:B------:R-:W-:Y:S01]  /*2ed0*/  VIADD R16, R1, 0x60 ;  /* 0x0000006001107836 */ /* 0x000fe20000000000 */
[----:B------:R-:W0:Y:S03]  /*2ee0*/  LDCU UR9, c[0x0][0x394] ;  /* 0x00007280ff0977ac */ /* 0x000e260008000800 */
[----:B------:R-:W-:Y:S01]  /*2ef0*/  IMAD.MOV.U32 R217, RZ, RZ, R16 ;  /* 0x000000ffffd97224 */ /* 0x000fe200078e0010 */
[----:B------:R-:W1:Y:S01]  /*2f00*/  LDCU UR16, c[0x0][0x39c] ;  /* 0x00007380ff1077ac */ /* 0x000e620008000800 */
[----:B------:R-:W-:Y:S01]  /*2f10*/  IMAD.MOV.U32 R218, RZ, RZ, R0 ;  /* 0x000000ffffda7224 */ /* 0x000fe200078e0000 */
[----:B------:R-:W2:Y:S01]  /*2f20*/  LDCU.64 UR14, c[0x0][0x388] ;  /* 0x00007100ff0e77ac */ /* 0x000ea20008000a00 */
[----:B------:R-:W3:Y:S05]  /*2f30*/  LDCU UR8, c[0x0][0x438] ;  /* 0x00008700ff0877ac */ /* 0x000eea0008000800 */
.L_x_182:
[----:B------:R-:W4:Y:S01]  /*2f40*/  LDL R0, [R217] ;  /* 0x00000000d9007983 */ /* 0x000f220000100800 */
[----:B------:R-:W5:Y:S01]  /*2f50*/  S2UR UR5, SR_CTAID.Z ;  /* 0x00000000000579c3 */ /* 0x000f620000002700 */
[----:B---3--:R-:W-:Y:S08]  /*2f60*/  I2F.F64 R20, UR8 ;  /* 0x0000000800147d12 */ /* 0x008ff00008201c00 */
[----:B-----5:R-:W3:Y:S02]  /*2f70*/  I2F.F64.U32 R18, UR5 ;  /* 0x0000000500127d12 */ /* 0x020ee40008201800 */
[----:B---3--:R-:W-:-:S06]  /*2f80*/  DADD R18, R18, R20 ;  /* 0x0000000012127229 */ /* 0x008fcc0000000014 */
[----:B--2-4-:R-:W3:Y:S02]  /*2f90*/  I2F.F64 R16, R0 ;  /* 0x0000000000107312 */ /* 0x014ee40000201c00 */
[----:B---3--:R-:W-:-:S08]  /*2fa0*/  DADD R16, R16, R18 ;  /* 0x0000000010107229 */ /* 0x008fd00000000012 */
[----:B--2---:R-:W-:-:S08]  /*2fb0*/  DMUL R16, R16, UR14 ;  /* 0x0000000e10107c28 */ /* 0x004fd00008000000 */
[----:B------:R-:W-:-:S14]  /*2fc0*/  DSETP.GTU.AND P1, PT, R16, RZ, PT ;  /* 0x000000ff1000722a */ /* 0x000fdc0003f2c000 */
[----:B------:R-:W-:Y:S05]  /*2fd0*/  @!P1 BRA `(.L_x_24) ;  /* 0x0000008c00189947 */ /* 0x000fea0003800000 */
[----:B------:R-:W-:-:S05]  /*2fe0*/  IMAD R0, R229, 0x18, R1 ;  /* 0x00000018e5007824 */ /* 0x000fca00078e0201 */
[----:B------:R-:W2:Y:S04]  /*2ff0*/  LDL.64 R184, [R0+-0x8] ;  /* 0xfffff80000b87983 */ /* 0x000ea80000100a00 */
[----:B------:R-:W3:Y:S04]  /*3000*/  LDL.64 R56, [R0+-0x10] ;  /* 0xfffff00000387983 */ /* 0x000ee80000100a00 */
[----:B------:R4:W5:Y:S01]  /*3010*/  LDL.64 R58, [R0+-0x18] ;  /* 0xffffe800003a7983 */ /* 0x0009620000100a00 */
[----:B------:R-:W-:Y:S01]  /*3020*/  DADD R18, R124, R122 ;  /* 0x000000007c127229 */ /* 0x000fe2000000007a */
[----:B------:R-:W-:Y:S01]  /*3030*/  ISETP.NE.AND P4, PT, R234, 0x7ff00000, PT ;  /* 0x7ff00000ea00780c */ /* 0x000fe20003f85270 */
[----:B------:R-:W-:Y:S01]  /*3040*/  DADD R24, -RZ, |R118| ;  /* 0x00000000ff187229 */ /* 0x000fe20000000576 */
[----:B------:R-:W-:-:S05]  /*3050*/  ISETP.NE.AND P5, PT, R214, 0x7ff00000, PT ;  /* 0x7ff00000d600780c */ /* 0x000fca0003fa5270 */
[----:B------:R-:W-:Y:S01]  /*3060*/  DADD R26, R18, R120 ;  /* 0x00000000121a7229 */ /* 0x000fe20000000078 */
[----:B------:R-:W-:Y:S01]  /*3070*/  P2R R224, PR, RZ, 0x10 ;  /* 0x00000010ffe07803 */ /* 0x000fe20000000000 */
[C---:B------:R-:W-:Y:S01]  /*3080*/  DSETP.NEU.AND P3, PT, R118.reuse, 1, PT ;  /* 0x3ff000007600742a */ /* 0x040fe20003f6d000 */
[----:B------:R-:W-:Y:S01]  /*3090*/  BSSY.RECONVERGENT B0, `(.L_x_25) ;  /* 0x0000013000007945 */ /* 0x000fe20003800200 */
[----:B------:R-:W-:Y:S01]  /*30a0*/  DSETP.NEU.AND P4, PT, |R118|, +INF , PT ;  /* 0x7ff000007600742a */ /* 0x000fe20003f8d200 */
[----:B------:R-:W-:Y:S01]  /*30b0*/  IMAD.MOV.U32 R170, RZ, RZ, R24 ;  /* 0x000000ffffaa7224 */ /* 0x000fe200078e0018 */
[----:B------:R-:W-:Y:S02]  /*30c0*/  MOV R154, R25 ;  /* 0x00000019009a7202 */ /* 0x000fe40000000f00 */
[C---:B------:R-:W-:Y:S02]  /*30d0*/  DSETP.GE.AND P1, PT, R26.reuse, RZ, PT ;  /* 0x000000ff1a00722a */ /* 0x040fe40003f26000 */
[----:B------:R-:W-:Y:S01]  /*30e0*/  DSETP.NEU.AND P2, PT, R26, RZ, PT ;  /* 0x000000ff1a00722a */ /* 0x000fe20003f4d000 */
[----:B------:R-:W-:Y:S01]  /*30f0*/  IMAD.MOV.U32 R176, RZ, RZ, RZ ;  /* 0x000000ffffb07224 */ /* 0x000fe200078e00ff */
[----:B----4-:R-:W-:Y:S01]  /*3100*/  MOV R0, 0x31c0 ;  /* 0x000031c000007802 */ /* 0x010fe20000000f00 */
[----:B------:R-:W-:Y:S01]  /*3110*/  IMAD.MOV.U32 R177, RZ, RZ, 0x40140000 ;  /* 0x40140000ffb17424 */ /* 0x000fe200078e00ff */
[----:B--2---:R-:W-:-:S02]  /*3120*/  DMUL R20, R132, R184 ;  /* 0x000000b884147228 */ /* 0x004fc40000000000 */
[----:B---3--:R-:W-:Y:S02]  /*3130*/  DMUL R18, R128, R56 ;  /* 0x0000003880127228 */ /* 0x008fe40000000000 */
[----:B-----5:R-:W-:-:S04]  /*3140*/  DMUL R22, R130, R58 ;  /* 0x0000003a82167228 */ /* 0x020fc80000000000 */
[----:B------:R-:W-:Y:S01]  /*3150*/  DFMA R58, R128, R58, -R20 ;  /* 0x0000003a803a722b */ /* 0x000fe20000000814 */
[----:B------:R-:W-:Y:S02]  /*3160*/  P2R R20, PR, RZ, 0x20 ;  /* 0x00000020ff147803 */ /* 0x000fe40000000000 */
[----:B------:R-:W-:Y:S01]  /*3170*/  ISETP.NE.AND P5, PT, R215, 0x7ff00000, PT ;  /* 0x7ff00000d700780c */ /* 0x000fe20003fa5270 */
[----:B------:R-:W-:Y:S02]  /*3180*/  DFMA R184, R130, R184, -R18 ;  /* 0x000000b882b8722b */ /* 0x000fe40000000812 */
[----:B------:R-:W-:Y:S01]  /*3190*/  DFMA R56, R132, R56, -R22 ;  /* 0x000000388438722b */ /* 0x000fe20000000816 */
[----:B------:R-:W-:-:S10]  /*31a0*/  P2R R21, PR, RZ, 0x20 ;  /* 0x00000020ff157803 */ /* 0x000fd40000000000 */
[----:B01----:R-:W-:Y:S05]  /*31b0*/  CALL.REL.NOINC `($_Z7kernelKPddddddddPKdS1_S1_S1_iS1_S1_S1_S1_S1_S1_S1_PKiS1_S1_iiS1_d$__internal_accurate_pow) ;  /* 0x000000b400f47944 */ /* 0x003fea0003c00000 */
[----:B------:R-:W-:Y:S05]  /*31c0*/  BSYNC.RECONVERGENT B0 ;  /* 0x0000000000007941 */ /* 0x000fea0003800200 */
.L_x_25:
[----:B------:R-:W0:Y:S01]  /*31d0*/  MUFU.RCP64H R19, 6 ;  /* 0x4018000000137908 */ /* 0x000e220000001800 */
[----:B------:R-:W-:Y:S01]  /*31e0*/  IMAD.MOV.U32 R26, RZ, RZ, 0x0 ;  /* 0x00000000ff1a7424 */ /* 0x000fe200078e00ff */
[----:B------:R-:W-:Y:S01]  /*31f0*/  MOV R27, 0x40180000 ;  /* 0x40180000001b7802 */ /* 0x000fe20000000f00 */
[----:B------:R-:W-:Y:S01]  /*3200*/  IMAD.MOV.U32 R18, RZ, RZ, 0x1 ;  /* 0x00000001ff127424 */ /* 0x000fe200078e00ff */
[----:B------:R-:W-:Y:S01]  /*3210*/  DADD R54, R16, -R12 ;  /* 0x0000000010367229 */ /* 0x000fe2000000080c */
[----:B------:R-:W-:Y:S04]  /*3220*/  BSSY.RECONVERGENT B1, `(.L_x_26) ;  /* 0x0000017000017945 */ /* 0x000fe80003800200 */
[----:B0-----:R-:W-:-:S08]  /*3230*/  DFMA R22, R18, -R26, 1 ;  /* 0x3ff000001216742b */ /* 0x001fd0000000081a */
[----:B------:R-:W-:-:S08]  /*3240*/  DFMA R22, R22, R22, R22 ;  /* 0x000000161616722b */ /* 0x000fd00000000016 */
[----:B------:R-:W-:Y:S02]  /*3250*/  DFMA R24, R18, R22, R18 ;  /* 0x000000161218722b */ /* 0x000fe40000000012 */
[----:B------:R-:W-:Y:S02]  /*3260*/  DADD R22, R16, R222 ;  /* 0x0000000010167229 */ /* 0x000fe400000000de */
[----:B------:R-:W-:-:S04]  /*3270*/  DMUL R18, R54, R54 ;  /* 0x0000003636127228 */ /* 0x000fc80000000000 */
[----:B------:R-:W-:-:S04]  /*3280*/  DFMA R26, R24, -R26, 1 ;  /* 0x3ff00000181a742b */ /* 0x000fc8000000081a */
[----:B------:R-:W-:-:S04]  /*3290*/  DMUL R164, R18, R22 ;  /* 0x0000001612a47228 */ /* 0x000fc80000000000 */
[----:B------:R-:W-:-:S06]  /*32a0*/  DFMA R26, R24, R26, R24 ;  /* 0x0000001a181a722b */ /* 0x000fcc0000000018 */
[----:B------:R-:W-:Y:S02]  /*32b0*/  FSETP.GEU.AND P6, PT, |R165|, 6.5827683646048100446e-37, PT ;  /* 0x03600000a500780b */ /* 0x000fe40003fce200 */
[----:B------:R-:W-:-:S08]  /*32c0*/  DMUL R158, R164, R26 ;  /* 0x0000001aa49e7228 */ /* 0x000fd00000000000 */
[----:B------:R-:W-:-:S08]  /*32d0*/  DFMA R18, R158, -6, R164 ;  /* 0xc01800009e12782b */ /* 0x000fd000000000a4 */
[----:B------:R-:W-:Y:S02]  /*32e0*/  DFMA R158, R26, R18, R158 ;  /* 0x000000121a9e722b */ /* 0x000fe4000000009e */
[----:B------:R-:W-:-:S08]  /*32f0*/  DADD R18, -RZ, -R190 ;  /* 0x00000000ff127229 */ /* 0x000fd000000009be */
[----:B------:R-:W-:Y:S02]  /*3300*/  FFMA R0, RZ, 2.375, R159 ;  /* 0x40180000ff007823 */ /* 0x000fe4000000009f */
[----:B------:R-:W-:Y:S02]  /*3310*/  FSEL R193, R18, R190, !P0 ;  /* 0x000000be12c17208 */ /* 0x000fe40004000000 */
[----:B------:R-:W-:Y:S02]  /*3320*/  FSEL R192, R19, R191, !P0 ;  /* 0x000000bf13c07208 */ /* 0x000fe40004000000 */
[----:B------:R-:W-:-:S13]  /*3330*/  FSETP.GT.AND P5, PT, |R0|, 1.469367938527859385e-39, PT ;  /* 0x001000000000780b */ /* 0x000fda0003fa4200 */
[----:B------:R-:W-:Y:S05]  /*3340*/  @P5 BRA P6, `(.L_x_27) ;  /* 0x0000000000105947 */ /* 0x000fea0003000000 */
[----:B------:R-:W-:Y:S01]  /*3350*/  IMAD.MOV.U32 R154, RZ, RZ, RZ ;  /* 0x000000ffff9a7224 */ /* 0x000fe200078e00ff */
[----:B------:R-:W-:Y:S01]  /*3360*/  MOV R0, 0x3390 ;  /* 0x0000339000007802 */ /* 0x000fe20000000f00 */
[----:B------:R-:W-:-:S07]  /*3370*/  IMAD.MOV.U32 R155, RZ, RZ, 0x40180000 ;  /* 0x40180000ff9b7424 */ /* 0x000fce00078e00ff */
[----:B------:R-:W-:Y:S05]  /*3380*/  CALL.REL.NOINC `($__internal_1_$__cuda_sm20_div_rn_f64_full) ;  /* 0x000000ac00387944 */ /* 0x000fea0003c00000 */
.L_x_27:
[----:B------:R-:W-:Y:S05]  /*3390*/  BSYNC.RECONVERGENT B1 ;  /* 0x0000000000017941 */ /* 0x000fea0003800200 */
.L_x_26:
[----:B------:R-:W0:Y:S01]  /*33a0*/  MUFU.RCP64H R23, 6 ;  /* 0x4018000000177908 */ /* 0x000e220000001800 */
[----:B------:R-:W-:Y:S01]  /*33b0*/  MOV R26, 0x0 ;  /* 0x00000000001a7802 */ /* 0x000fe20000000f00 */
[----:B------:R-:W-:Y:S01]  /*33c0*/  IMAD.MOV.U32 R27, RZ, RZ, 0x40180000 ;  /* 0x40180000ff1b7424 */ /* 0x000fe200078e00ff */
[----:B------:R-:W-:Y:S01]  /*33d0*/  DSETP.GT.AND P5, PT, R16, R12, PT ;  /* 0x0000000c1000722a */ /* 0x000fe20003fa4000 */
[----:B------:R-:W-:Y:S01]  /*33e0*/  IMAD.MOV.U32 R22, RZ, RZ, 0x1 ;  /* 0x00000001ff167424 */ /* 0x000fe200078e00ff */
[----:B------:R-:W-:Y:S01]  /*33f0*/  BSSY.RECONVERGENT B1, `(.L_x_28) ;  /* 0x000001a000017945 */ /* 0x000fe20003800200 */
[----:B------:R-:W-:-:S03]  /*3400*/  IMAD.MOV.U32 R52, RZ, RZ, RZ ;  /* 0x000000ffff347224 */ /* 0x000fc600078e00ff */
[----:B------:R-:W-:-:S06]  /*3410*/  FSEL R53, RZ, 1.875, !P5 ;  /* 0x3ff00000ff357808 */ /* 0x000fcc0006800000 */
[----:B------:R-:W-:Y:S02]  /*3420*/  DMUL R48, R52, R158 ;  /* 0x0000009e34307228 */ /* 0x000fe40000000000 */
[----:B0-----:R-:W-:-:S08]  /*3430*/  DFMA R18, R22, -R26, 1 ;  /* 0x3ff000001612742b */ /* 0x001fd0000000081a */
[----:B------:R-:W-:Y:S02]  /*3440*/  DFMA R24, R18, R18, R18 ;  /* 0x000000121218722b */ /* 0x000fe40000000012 */
[----:B------:R-:W-:-:S06]  /*3450*/  DADD R18, R16, -R6 ;  /* 0x0000000010127229 */ /* 0x000fcc0000000806 */
        /* <DEDUP_REMOVED lines=9> */
[----:B------:R-:W-:-:S10]  /*34f0*/  DFMA R22, R26, R24, R22 ;  /* 0x000000181a16722b */ /* 0x000fd40000000016 */
[----:B------:R-:W-:-:S05]  /*3500*/  FFMA R0, RZ, 2.375, R23 ;  /* 0x40180000ff007823 */ /* 0x000fca0000000017 */
[----:B------:R-:W-:-:S13]  /*3510*/  FSETP.GT.AND P6, PT, |R0|, 1.469367938527859385e-39, PT ;  /* 0x001000000000780b */ /* 0x000fda0003fc4200 */
[----:B------:R-:W-:Y:S05]  /*3520*/  @P6 BRA P5, `(.L_x_29) ;  /* 0x0000000000186947 */ /* 0x000fea0002800000 */
[----:B------:R-:W-:Y:S01]  /*3530*/  MOV R154, RZ ;  /* 0x000000ff009a7202 */ /* 0x000fe20000000f00 */
[----:B------:R-:W-:Y:S01]  /*3540*/  IMAD.MOV.U32 R155, RZ, RZ, 0x40180000 ;  /* 0x40180000ff9b7424 */ /* 0x000fe200078e00ff */
[----:B------:R-:W-:-:S07]  /*3550*/  MOV R0, 0x3570 ;  /* 0x0000357000007802 */ /* 0x000fce0000000f00 */
[----:B------:R-:W-:Y:S05]  /*3560*/  CALL.REL.NOINC `($__internal_1_$__cuda_sm20_div_rn_f64_full) ;  /* 0x000000a800c07944 */ /* 0x000fea0003c00000 */
[----:B------:R-:W-:Y:S02]  /*3570*/  IMAD.MOV.U32 R22, RZ, RZ, R158 ;  /* 0x000000ffff167224 */ /* 0x000fe400078e009e */
[----:B------:R-:W-:-:S07]  /*3580*/  IMAD.MOV.U32 R23, RZ, RZ, R159 ;  /* 0x000000ffff177224 */ /* 0x000fce00078e009f */
.L_x_29:
[----:B------:R-:W-:Y:S05]  /*3590*/  BSYNC.RECONVERGENT B1 ;  /* 0x0000000000017941 */ /* 0x000fea0003800200 */
.L_x_28:
[----:B------:R-:W-:Y:S01]  /*35a0*/  DSETP.GT.AND P5, PT, R16, R6, PT ;  /* 0x000000061000722a */ /* 0x000fe20003fa4000 */
[----:B------:R-:W-:Y:S01]  /*35b0*/  MOV R50, RZ ;  /* 0x000000ff00327202 */ /* 0x000fe20000000f00 */
[----:B------:R-:W-:Y:S01]  /*35c0*/  DADD R16, -RZ, |R118| ;  /* 0x00000000ff107229 */ /* 0x000fe20000000576 */
[----:B------:R-:W-:Y:S01]  /*35d0*/  BSSY.RECONVERGENT B0, `(.L_x_30) ;  /* 0x0000009000007945 */ /* 0x000fe20003800200 */
[----:B------:R-:W-:Y:S01]  /*35e0*/  IMAD.MOV.U32 R176, RZ, RZ, RZ ;  /* 0x000000ffffb07224 */ /* 0x000fe200078e00ff */
[----:B------:R-:W-:Y:S02]  /*35f0*/  MOV R177, 0x40080000 ;  /* 0x4008000000b17802 */ /* 0x000fe40000000f00 */
[----:B------:R-:W-:Y:S02]  /*3600*/  FSEL R51, RZ, 1.875, !P5 ;  /* 0x3ff00000ff337808 */ /* 0x000fe40006800000 */
[----:B------:R-:W-:-:S03]  /*3610*/  MOV R0, 0x3660 ;  /* 0x0000366000007802 */ /* 0x000fc60000000f00 */
[----:B------:R-:W-:Y:S01]  /*3620*/  IMAD.MOV.U32 R170, RZ, RZ, R16 ;  /* 0x000000ffffaa7224 */ /* 0x000fe200078e0010 */
[----:B------:R-:W-:Y:S01]  /*3630*/  DFMA R48, R50, -R22, R48 ;  /* 0x800000163230722b */ /* 0x000fe20000000030 */
[----:B------:R-:W-:-:S10]  /*3640*/  IMAD.MOV.U32 R154, RZ, RZ, R17 ;  /* 0x000000ffff9a7224 */ /* 0x000fd400078e0011 */
[----:B------:R-:W-:Y:S05]  /*3650*/  CALL.REL.NOINC `($_Z7kernelKPddddddddPKdS1_S1_S1_iS1_S1_S1_S1_S1_S1_S1_PKiS1_S1_iiS1_d$__internal_accurate_pow) ;  /* 0x000000b000cc7944 */ /* 0x000fea0003c00000 */
[----:B------:R-:W-:Y:S05]  /*3660*/  BSYNC.RECONVERGENT B0 ;  /* 0x0000000000007941 */ /* 0x000fea0003800200 */
.L_x_30:
[----:B------:R-:W0:Y:S01]  /*3670*/  LDC.64 R154, c[0x0][0x398] ;  /* 0x0000e600ff9a7b82 */ /* 0x000e220000000a00 */
[----:B------:R-:W-:Y:S01]  /*3680*/  IMAD.MOV.U32 R16, RZ, RZ, 0x1 ;  /* 0x00000001ff107424 */ /* 0x000fe200078e00ff */
[----:B------:R-:W-:Y:S01]  /*3690*/  DMUL R46, R54, R52 ;  /* 0x00000034362e7228 */ /* 0x000fe20000000000 */
[----:B------:R-:W-:Y:S09]  /*36a0*/  BSSY.RECONVERGENT B1, `(.L_x_31) ;  /* 0x0000018000017945 */ /* 0x000ff20003800200 */
[----:B------:R-:W-:Y:S01]  /*36b0*/  FSETP.GEU.AND P6, PT, |R47|, 6.5827683646048100446e-37, PT ;  /* 0x036000002f00780b */ /* 0x000fe20003fce200 */
[----:B0-----:R-:W-:-:S06]  /*36c0*/  DMUL R154, R154, R154 ;  /* 0x0000009a9a9a7228 */ /* 0x001fcc0000000000 */
        /* <DEDUP_REMOVED lines=8> */
[----:B------:R-:W-:Y:S02]  /*3750*/  DFMA R40, R16, R22, R40 ;  /* 0x000000161028722b */ /* 0x000fe40000000028 */
[----:B------:R-:W-:-:S08]  /*3760*/  DADD R16, -RZ, -R190 ;  /* 0x00000000ff107229 */ /* 0x000fd000000009be */
[----:B------:R-:W-:Y:S02]  /*3770*/  FFMA R0, RZ, R155, R41 ;  /* 0x0000009bff007223 */ /* 0x000fe40000000029 */
[----:B------:R-:W-:Y:S02]  /*3780*/  FSEL R190, R16, R190, !P0 ;  /* 0x000000be10be7208 */ /* 0x000fe40004000000 */
[----:B------:R-:W-:Y:S02]  /*3790*/  FSEL R191, R17, R191, !P0 ;  /* 0x000000bf11bf7208 */ /* 0x000fe40004000000 */
[----:B------:R-:W-:-:S13]  /*37a0*/  FSETP.GT.AND P5, PT, |R0|, 1.469367938527859385e-39, PT ;  /* 0x001000000000780b */ /* 0x000fda0003fa4200 */
[----:B------:R-:W-:Y:S05]  /*37b0*/  @P5 BRA P6, `(.L_x_32) ;  /* 0x0000000000185947 */ /* 0x000fea0003000000 */
[----:B------:R-:W-:Y:S01]  /*37c0*/  IMAD.MOV.U32 R164, RZ, RZ, R46 ;  /* 0x000000ffffa47224 */ /* 0x000fe200078e002e */
[----:B------:R-:W-:Y:S01]  /*37d0*/  MOV R0, 0x3800 ;  /* 0x0000380000007802 */ /* 0x000fe20000000f00 */
[----:B------:R-:W-:-:S07]  /*37e0*/  IMAD.MOV.U32 R165, RZ, RZ, R47 ;  /* 0x000000ffffa57224 */ /* 0x000fce00078e002f */
[----:B------:R-:W-:Y:S05]  /*37f0*/  CALL.REL.NOINC `($__internal_1_$__cuda_sm20_div_rn_f64_full) ;  /* 0x000000a8001c7944 */ /* 0x000fea0003c00000 */
[----:B------:R-:W-:Y:S01]  /*3800*/  MOV R40, R158 ;  /* 0x0000009e00287202 */ /* 0x000fe20000000f00 */
[----:B------:R-:W-:-:S07]  /*3810*/  IMAD.MOV.U32 R41, RZ, RZ, R159 ;  /* 0x000000ffff297224 */ /* 0x000fce00078e009f */
.L_x_32:
[----:B------:R-:W-:Y:S05]  /*3820*/  BSYNC.RECONVERGENT B1 ;  /* 0x0000000000017941 */ /* 0x000fea0003800200 */
.L_x_31:
        /* <DEDUP_REMOVED lines=24> */
[----:B------:R-:W-:Y:S01]  /*39b0*/  IMAD.MOV.U32 R42, RZ, RZ, R158 ;  /* 0x000000ffff2a7224 */ /* 0x000fe200078e009e */
[----:B------:R-:W-:-:S07]  /*39c0*/  MOV R43, R159 ;  /* 0x0000009f002b7202 */ /* 0x000fce0000000f00 */
.L_x_34:
[----:B------:R-:W-:Y:S05]  /*39d0*/  BSYNC.RECONVERGENT B1 ;  /* 0x0000000000017941 */ /* 0x000fea0003800200 */
.L_x_33:
[----:B------:R-:W0:Y:S01]  /*39e0*/  MUFU.RCP64H R25, R17 ;  /* 0x0000001100197308 */ /* 0x000e220000001800 */
[----:B------:R-:W-:Y:S01]  /*39f0*/  IMAD.MOV.U32 R24, RZ, RZ, 0x1 ;  /* 0x00000001ff187424 */ /* 0x000fe200078e00ff */
[----:B------:R-:W-:Y:S01]  /*3a00*/  DSETP.GT.AND P5, PT, R118, R6, PT ;  /* 0x000000067600722a */ /* 0x000fe20003fa4000 */
[----:B------:R-:W-:Y:S01]  /*3a10*/  IMAD.MOV.U32 R22, RZ, RZ, RZ ;  /* 0x000000ffff167224 */ /* 0x000fe200078e00ff */
[----:B------:R-:W-:Y:S01]  /*3a20*/  BSSY.RECONVERGENT B1, `(.L_x_35) ;  /* 0x0000014000017945 */ /* 0x000fe20003800200 */
[----:B------:R-:W-:-:S03]  /*3a30*/  DADD R42, -R42, R40 ;  /* 0x000000002a2a7229 */ /* 0x000fc60000000128 */
[----:B------:R-:W-:-:S06]  /*3a40*/  FSEL R23, RZ, 1.875, !P5 ;  /* 0x3ff00000ff177808 */ /* 0x000fcc0006800000 */
[----:B------:R-:W-:Y:S02]  /*3a50*/  DMUL R164, R18, R22 ;  /* 0x0000001612a47228 */ /* 0x000fe40000000000 */
[----:B0-----:R-:W-:-:S08]  /*3a60*/  DFMA R26, -R16, R24, 1 ;  /* 0x3ff00000101a742b */ /* 0x001fd00000000118 */
[----:B------:R-:W-:Y:S01]  /*3a70*/  FSETP.GEU.AND P5, PT, |R165|, 6.5827683646048100446e-37, PT ;  /* 0x03600000a500780b */ /* 0x000fe20003fae200 */
        /* <DEDUP_REMOVED lines=11> */
[----:B------:R-:W-:Y:S02]  /*3b30*/  MOV R155, R17 ;  /* 0x00000011009b7202 */ /* 0x000fe40000000f00 */
[----:B------:R-:W-:-:S07]  /*3b40*/  MOV R0, 0x3b60 ;  /* 0x00003b6000007802 */ /* 0x000fce0000000f00 */
[----:B------:R-:W-:Y:S05]  /*3b50*/  CALL.REL.NOINC `($__internal_1_$__cuda_sm20_div_rn_f64_full) ;  /* 0x000000a400447944 */ /* 0x000fea0003c00000 */
.L_x_36:
[----:B------:R-:W-:Y:S05]  /*3b60*/  BSYNC.RECONVERGENT B1 ;  /* 0x0000000000017941 */ /* 0x000fea0003800200 */
.L_x_35:
[----:B------:R-:W-:Y:S01]  /*3b70*/  DADD R186, R118, 5 ;  /* 0x4014000076ba7429 */ /* 0x000fe20000000000 */
[----:B------:R-:W-:Y:S01]  /*3b80*/  FSEL R192, R119, R192, !P2 ;  /* 0x000000c077c07208 */ /* 0x000fe20005000000 */
[----:B------:R-:W-:Y:S01]  /*3b90*/  IMAD.MOV.U32 R16, RZ, RZ, 0x1 ;  /* 0x00000001ff107424 */ /* 0x000fe200078e00ff */
[----:B------:R-:W-:Y:S01]  /*3ba0*/  ISETP.NE.AND P5, PT, R21, RZ, PT ;  /* 0x000000ff1500720c */ /* 0x000fe20003fa5270 */
[----:B------:R-:W-:Y:S01]  /*3bb0*/  BSSY.RECONVERGENT B1, `(.L_x_37) ;  /* 0x0000020000017945 */ /* 0x000fe20003800200 */
[----:B------:R-:W-:Y:S01]  /*3bc0*/  FSEL R17, R192, R228, P4 ;  /* 0x000000e4c0117208 */ /* 0x000fe20002000000 */
[----:B------:R-:W-:Y:S01]  /*3bd0*/  DADD R40, -R158, R40 ;  /* 0x000000009e287229 */ /* 0x000fe20000000128 */
[----:B------:R-:W-:-:S03]  /*3be0*/  FSEL R193, R193, RZ, P2 ;  /* 0x000000ffc1c17208 */ /* 0x000fc60001000000 */
[----:B------:R-:W-:Y:S02]  /*3bf0*/  FSEL R17, R187, R17, !P1 ;  /* 0x00000011bb117208 */ /* 0x000fe40004800000 */
[C---:B------:R-:W-:Y:S02]  /*3c00*/  FSEL R19, R193.reuse, RZ, P4 ;  /* 0x000000ffc1137208 */ /* 0x040fe40002000000 */
[----:B------:R-:W-:Y:S02]  /*3c10*/  FSEL R152, R192, R17, P5 ;  /* 0x00000011c0987208 */ /* 0x000fe40002800000 */
[----:B------:R-:W-:Y:S02]  /*3c20*/  FSEL R0, R186, R19, !P1 ;  /* 0x00000013ba007208 */ /* 0x000fe40004800000 */
[----:B------:R-:W-:Y:S02]  /*3c30*/  FSEL R153, R152, 1.875, P3 ;  /* 0x3ff0000098997808 */ /* 0x000fe40001800000 */
[----:B------:R-:W-:-:S02]  /*3c40*/  FSEL R0, R193, R0, P5 ;  /* 0x00000000c1007208 */ /* 0x000fc40002800000 */
[----:B------:R-:W0:Y:S01]  /*3c50*/  MUFU.RCP64H R17, R153 ;  /* 0x0000009900117308 */ /* 0x000e220000001800 */
[----:B------:R-:W-:Y:S02]  /*3c60*/  FSETP.GEU.AND P5, PT, |R11|, 6.5827683646048100446e-37, PT ;  /* 0x036000000b00780b */ /* 0x000fe40003fae200 */
[----:B------:R-:W-:-:S06]  /*3c70*/  FSEL R152, R0, RZ, P3 ;  /* 0x000000ff00987208 */ /* 0x000fcc0001800000 */
        /* <DEDUP_REMOVED lines=19> */
.L_x_38:
[----:B------:R-:W-:Y:S05]  /*3db0*/  BSYNC.RECONVERGENT B1 ;  /* 0x0000000000017941 */ /* 0x000fea0003800200 */
.L_x_37:
[----:B------:R-:W0:Y:S01]  /*3dc0*/  MUFU.RCP64H R19, R153 ;  /* 0x0000009900137308 */ /* 0x000e220000001800 */
[----:B------:R-:W-:Y:S01]  /*3dd0*/  MOV R18, 0x1 ;  /* 0x0000000100127802 */ /* 0x000fe20000000f00 */
[----:B------:R-:W-:Y:S01]  /*3de0*/  BSSY.RECONVERGENT B1, `(.L_x_39) ;  /* 0x0000015000017945 */ /* 0x000fe20003800200 */
[----:B------:R-:W-:-:S04]  /*3df0*/  FSETP.GEU.AND P5, PT, |R9|, 6.5827683646048100446e-37, PT ;  /* 0x036000000900780b */ /* 0x000fc80003fae200 */
        /* <DEDUP_REMOVED lines=19> */
.L_x_40:
[----:B------:R-:W-:Y:S05]  /*3f30*/  BSYNC.RECONVERGENT B1 ;  /* 0x0000000000017941 */ /* 0x000fea0003800200 */
.L_x_39:
[----:B------:R-:W-:Y:S01]  /*3f40*/  DADD R188, R118, 3 ;  /* 0x4008000076bc7429 */ /* 0x000fe20000000000 */
[----:B------:R-:W-:Y:S01]  /*3f50*/  FSEL R191, R119, R191, !P2 ;  /* 0x000000bf77bf7208 */ /* 0x000fe20005000000 */
[----:B------:R-:W-:Y:S01]  /*3f60*/  IMAD.MOV.U32 R18, RZ, RZ, 0x1 ;  /* 0x00000001ff127424 */ /* 0x000fe200078e00ff */
[----:B------:R-:W-:Y:S01]  /*3f70*/  ISETP.NE.AND P5, PT, R20, RZ, PT ;  /* 0x000000ff1400720c */ /* 0x000fe20003fa5270 */
[----:B------:R-:W-:Y:S01]  /*3f80*/  BSSY.RECONVERGENT B1, `(.L_x_41) ;  /* 0x0000022000017945 */ /* 0x000fe20003800200 */
[----:B------:R-:W-:Y:S02]  /*3f90*/  FSEL R19, R191, R225, P4 ;  /* 0x000000e1bf137208 */ /* 0x000fe40002000000 */
[----:B------:R-:W-:-:S03]  /*3fa0*/  FSEL R190, R190, RZ, P2 ;  /* 0x000000ffbebe7208 */ /* 0x000fc60001000000 */
[----:B------:R-:W-:Y:S02]  /*3fb0*/  FSEL R38, R189, R19, !P1 ;  /* 0x00000013bd267208 */ /* 0x000fe40004800000 */
[----:B------:R-:W-:Y:S02]  /*3fc0*/  FSEL R21, R190, RZ, P4 ;  /* 0x000000ffbe157208 */ /* 0x000fe40002000000 */
        /* <DEDUP_REMOVED lines=11> */
[----:B------:R-:W-:Y:S02]  /*4080*/  DFMA R18, R20, R18, R20 ;  /* 0x000000121412722b */ /* 0x000fe40000000014 */
[----:B------:R-:W-:-:S06]  /*4090*/  DMUL R20, RZ, R30 ;  /* 0x0000001eff147228 */ /* 0x000fcc0000000000 */
[----:B------:R-:W-:Y:S02]  /*40a0*/  DMUL R22, R108, R18 ;  /* 0x000000126c167228 */ /* 0x000fe40000000000 */
[----:B------:R-:W-:-:S06]  /*40b0*/  DFMA R20, RZ, R16, R20 ;  /* 0x00000010ff14722b */ /* 0x000fcc0000000014 */
[----:B------:R-:W-:Y:S02]  /*40c0*/  DFMA R24, -R38, R22, R108 ;  /* 0x000000162618722b */ /* 0x000fe4000000016c */
[----:B------:R-:W-:-:S06]  /*40d0*/  DMUL R168, R20, R14 ;  /* 0x0000000e14a87228 */ /* 0x000fcc0000000000 */
[----:B------:R-:W-:-:S10]  /*40e0*/  DFMA R18, R18, R24, R22 ;  /* 0x000000181212722b */ /* 0x000fd40000000016 */
[----:B------:R-:W-:-:S05]  /*40f0*/  FFMA R0, RZ, R39, R19 ;  /* 0x00000027ff007223 */ /* 0x000fca0000000013 */
[----:B------:R-:W-:-:S13]  /*4100*/  FSETP.GT.AND P6, PT, |R0|, 1.469367938527859385e-39, PT ;  /* 0x001000000000780b */ /* 0x000fda0003fc4200 */
[----:B------:R-:W-:Y:S05]  /*4110*/  @P6 BRA P5, `(.L_x_42) ;  /* 0x0000000000206947 */ /* 0x000fea0002800000 */
[----:B------:R-:W-:Y:S01]  /*4120*/  MOV R164, R108 ;  /* 0x0000006c00a47202 */ /* 0x000fe20000000f00 */
[----:B------:R-:W-:Y:S01]  /*4130*/  IMAD.MOV.U32 R165, RZ, RZ, R109 ;  /* 0x000000ffffa57224 */ /* 0x000fe200078e006d */
[----:B------:R-:W-:Y:S01]  /*4140*/  MOV R0, 0x4180 ;  /* 0x0000418000007802 */ /* 0x000fe20000000f00 */
[----:B------:R-:W-:Y:S02]  /*4150*/  IMAD.MOV.U32 R154, RZ, RZ, R38 ;  /* 0x000000ffff9a7224 */ /* 0x000fe400078e0026 */
[----:B------:R-:W-:-:S07]  /*4160*/  IMAD.MOV.U32 R155, RZ, RZ, R39 ;  /* 0x000000ffff9b7224 */ /* 0x000fce00078e0027 */
[----:B------:R-:W-:Y:S05]  /*4170*/  CALL.REL.NOINC `($__internal_1_$__cuda_sm20_div_rn_f64_full) ;  /* 0x0000009c00bc7944 */ /* 0x000fea0003c00000 */
[----:B------:R-:W-:Y:S01]  /*4180*/  MOV R18, R158 ;  /* 0x0000009e00127202 */ /* 0x000fe20000000f00 */
[----:B------:R-:W-:-:S07]  /*4190*/  IMAD.MOV.U32 R19, RZ, RZ, R159 ;  /* 0x000000ffff137224 */ /* 0x000fce00078e009f */
.L_x_42:
[----:B------:R-:W-:Y:S05]  /*41a0*/  BSYNC.RECONVERGENT B1 ;  /* 0x0000000000017941 */ /* 0x000fea0003800200 */
.L_x_41:
[----:B------:R-:W0:Y:S01]  /*41b0*/  MUFU.RCP64H R21, R39 ;  /* 0x0000002700157308 */ /* 0x000e220000001800 */
[----:B------:R-:W-:Y:S01]  /*41c0*/  IMAD.MOV.U32 R20, RZ, RZ, 0x1 ;  /* 0x00000001ff147424 */ /* 0x000fe200078e00ff */
[----:B------:R-:W-:Y:S01]  /*41d0*/  FSETP.GEU.AND P5, PT, |R107|, 6.5827683646048100446e-37, PT ;  /* 0x036000006b00780b */ /* 0x000fe20003fae200 */
[----:B------:R-:W-:Y:S04]  /*41e0*/  BSSY.RECONVERGENT B1, `(.L_x_43) ;  /* 0x0000014000017945 */ /* 0x000fe80003800200 */
        /* <DEDUP_REMOVED lines=19> */
.L_x_44:
[----:B------:R-:W-:Y:S05]  /*4320*/  BSYNC.RECONVERGENT B1 ;  /* 0x0000000000017941 */ /* 0x000fea0003800200 */
.L_x_43:
[----:B------:R-:W0:Y:S01]  /*4330*/  MUFU.RCP64H R21, R153 ;  /* 0x0000009900157308 */ /* 0x000e220000001800 */
[----:B------:R-:W-:Y:S01]  /*4340*/  IMAD.MOV.U32 R20, RZ, RZ, 0x1 ;  /* 0x00000001ff147424 */ /* 0x000fe200078e00ff */
[----:B------:R-:W-:Y:S01]  /*4350*/  DMUL R34, RZ, R174 ;  /* 0x000000aeff227228 */ /* 0x000fe20000000000 */
[----:B------:R-:W-:Y:S01]  /*4360*/  FSETP.GEU.AND P6, PT, |R117|, 6.5827683646048100446e-37, PT ;  /* 0x036000007500780b */ /* 0x000fe20003fce200 */
[----:B------:R-:W-:Y:S01]  /*4370*/  BSSY.RECONVERGENT B1, `(.L_x_45) ;  /* 0x0000019000017945 */ /* 0x000fe20003800200 */
[----:B------:R-:W-:Y:S02]  /*4380*/  DMUL R36, R40, R226 ;  /* 0x000000e228247228 */ /* 0x000fe40000000000 */
[----:B0-----:R-:W-:-:S08]  /*4390*/  DFMA R22, -R152, R20, 1 ;  /* 0x3ff000009816742b */ /* 0x001fd00000000114 */
[----:B------:R-:W-:-:S08]  /*43a0*/  DFMA R22, R22, R22, R22 ;  /* 0x000000161616722b */ /* 0x000fd00000000016 */
[----:B------:R-:W-:-:S08]  /*43b0*/  DFMA R22, R20, R22, R20 ;  /* 0x000000161416722b */ /* 0x000fd00000000014 */
[----:B------:R-:W-:-:S08]  /*43c0*/  DFMA R20, -R152, R22, 1 ;  /* 0x3ff000009814742b */ /* 0x000fd00000000116 */
[----:B------:R-:W-:Y:S02]  /*43d0*/  DFMA R24, R22, R20, R22 ;  /* 0x000000141618722b */ /* 0x000fe40000000016 */
[----:B------:R-:W-:-:S06]  /*43e0*/  DFMA R20, RZ, R18, R34 ;  /* 0x00000012ff14722b */ /* 0x000fcc0000000022 */
[----:B------:R-:W-:Y:S02]  /*43f0*/  DMUL R178, R116, R24 ;  /* 0x0000001874b27228 */ /* 0x000fe40000000000 */
[----:B------:R-:W-:-:S06]  /*4400*/  DMUL R20, R20, R14 ;  /* 0x0000000e14147228 */ /* 0x000fcc0000000000 */
[----:B------:R-:W-:Y:S02]  /*4410*/  DFMA R22, -R152, R178, R116 ;  /* 0x000000b29816722b */ /* 0x000fe40000000174 */
[----:B------:R-:W-:-:S06]  /*4420*/  DMUL R20, R42, R20 ;  /* 0x000000142a147228 */ /* 0x000fcc0000000000 */
[----:B------:R-:W-:Y:S02]  /*4430*/  DFMA R178, R24, R22, R178 ;  /* 0x0000001618b2722b */ /* 0x000fe400000000b2 */
[----:B------:R-:W-:-:S08]  /*4440*/  DFMA R168, R48, R168, R20 ;  /* 0x000000a830a8722b */ /* 0x000fd00000000014 */
        /* <DEDUP_REMOVED lines=11> */
.L_x_46:
[----:B------:R-:W-:Y:S05]  /*4500*/  BSYNC.RECONVERGENT B1 ;  /* 0x0000000000017941 */ /* 0x000fea0003800200 */
.L_x_45:
[----:B------:R-:W0:Y:S01]  /*4510*/  MUFU.RCP64H R21, R39 ;  /* 0x0000002700157308 */ /* 0x000e220000001800 */
[----:B------:R-:W-:Y:S01]  /*4520*/  IADD3 R20, PT, PT, R39, 0x300402, RZ ;  /* 0x0030040227147810 */ /* 0x000fe20007ffe0ff */
[----:B------:R-:W-:Y:S03]  /*4530*/  BSSY.RECONVERGENT B0, `(.L_x_47) ;  /* 0x0000010000007945 */ /* 0x000fe60003800200 */
[----:B------:R-:W-:Y:S02]  /*4540*/  FSETP.GEU.AND P5, PT, |R20|, 5.8789094863358348022e-39, PT ;  /* 0x004004021400780b */ /* 0x000fe40003fae200 */
[----:B0-----:R-:W-:-:S08]  /*4550*/  DFMA R22, -R38, R20, 1 ;  /* 0x3ff000002616742b */ /* 0x001fd00000000114 */
[----:B------:R-:W-:-:S08]  /*4560*/  DFMA R22, R22, R22, R22 ;  /* 0x000000161616722b */ /* 0x000fd00000000016 */
[----:B------:R-:W-:-:S08]  /*4570*/  DFMA R22, R20, R22, R20 ;  /* 0x000000161416722b */ /* 0x000fd00000000014 */
[----:B------:R-:W-:-:S08]  /*4580*/  DFMA R182, -R38, R22, 1 ;  /* 0x3ff0000026b6742b */ /* 0x000fd00000000116 */
[----:B------:R-:W-:Y:S01]  /*4590*/  DFMA R182, R22, R182, R22 ;  /* 0x000000b616b6722b */ /* 0x000fe20000000016 */
[----:B------:R-:W-:Y:S10]  /*45a0*/  @P5 BRA `(.L_x_48) ;  /* 0x0000000000205947 */ /* 0x000ff40003800000 */
[----:B------:R-:W-:Y:S01]  /*45b0*/  LOP3.LUT R26, R39, 0x7fffffff, RZ, 0xc0, !PT ;  /* 0x7fffffff271a7812 */ /* 0x000fe200078ec0ff */
[----:B------:R-:W-:Y:S01]  /*45c0*/  IMAD.MOV.U32 R22, RZ, RZ, R38 ;  /* 0x000000ffff167224 */ /* 0x000fe200078e0026 */
[----:B------:R-:W-:Y:S01]  /*45d0*/  MOV R0, 0x4610 ;  /* 0x0000461000007802 */ /* 0x000fe20000000f00 */
[----:B------:R-:W-:Y:S02]  /*45e0*/  IMAD.MOV.U32 R23, RZ, RZ, R39 ;  /* 0x000000ffff177224 */ /* 0x000fe400078e0027 */
[----:B------:R-:W-:-:S07]  /*45f0*/  VIADD R26, R26, 0xfff00000 ;  /* 0xfff000001a1a7836 */ /* 0x000fce0000000000 */
[----:B------:R-:W-:Y:S05]  /*4600*/  CALL.REL.NOINC `($__internal_0_$__cuda_sm20_dblrcp_rn_slowpath_v3) ;  /* 0x0000009400f07944 */ /* 0x000fea0003c00000 */
[----:B------:R-:W-:Y:S01]  /*4610*/  MOV R182, R204 ;  /* 0x000000cc00b67202 */ /* 0x000fe20000000f00 */
[----:B------:R-:W-:-:S07]  /*4620*/  IMAD.MOV.U32 R183, RZ, RZ, R205 ;  /* 0x000000ffffb77224 */ /* 0x000fce00078e00cd */
.L_x_48:
[----:B------:R-:W-:Y:S05]  /*4630*/  BSYNC.RECONVERGENT B0 ;  /* 0x0000000000007941 */ /* 0x000fea0003800200 */
.L_x_47:
[----:B------:R-:W0:Y:S01]  /*4640*/  MUFU.RCP64H R21, R153 ;  /* 0x0000009900157308 */ /* 0x000e220000001800 */
[----:B------:R-:W-:Y:S01]  /*4650*/  IMAD.MOV.U32 R20, RZ, RZ, 0x1 ;  /* 0x00000001ff147424 */ /* 0x000fe200078e00ff */
[----:B------:R-:W-:Y:S01]  /*4660*/  FSETP.GEU.AND P5, PT, |R113|, 6.5827683646048100446e-37, PT ;  /* 0x036000007100780b */ /* 0x000fe20003fae200 */
[----:B------:R-:W-:Y:S01]  /*4670*/  BSSY.RECONVERGENT B1, `(.L_x_49) ;  /* 0x0000015000017945 */ /* 0x000fe20003800200 */
[----:B------:R-:W-:-:S03]  /*4680*/  DADD R178, -R182, R178 ;  /* 0x00000000b6b27229 */ /* 0x000fc600000001b2 */
        /* <DEDUP_REMOVED lines=19> */
.L_x_50:
[----:B------:R-:W-:Y:S05]  /*47c0*/  BSYNC.RECONVERGENT B1 ;  /* 0x0000000000017941 */ /* 0x000fea0003800200 */
.L_x_49:
        /* <DEDUP_REMOVED lines=27> */
.L_x_52:
[----:B------:R-:W-:Y:S05]  /*4980*/  BSYNC.RECONVERGENT B1 ;  /* 0x0000000000017941 */ /* 0x000fea0003800200 */
.L_x_51:
        /* <DEDUP_REMOVED lines=23> */
.L_x_54:
[----:B------:R-:W-:Y:S05]  /*4b00*/  BSYNC.RECONVERGENT B1 ;  /* 0x0000000000017941 */ /* 0x000fea0003800200 */
.L_x_53:
        /* <DEDUP_REMOVED lines=27> */
.L_x_56:
[----:B------:R-:W-:Y:S05]  /*4cc0*/  BSYNC.RECONVERGENT B1 ;  /* 0x0000000000017941 */ /* 0x000fea0003800200 */
.L_x_55:
        /* <DEDUP_REMOVED lines=23> */
.L_x_58:
[----:B------:R-:W-:Y:S05]  /*4e40*/  BSYNC.RECONVERGENT B1 ;  /* 0x0000000000017941 */ /* 0x000fea0003800200 */
.L_x_57:
[----:B------:R-:W0:Y:S01]  /*4e50*/  MUFU.RCP64H R27, R39 ;  /* 0x00000027001b7308 */ /* 0x000e220000001800 */
[----:B------:R-:W-:Y:S01]  /*4e60*/  IMAD.MOV.U32 R26, RZ, RZ, 0x1 ;  /* 0x00000001ff1a7424 */ /* 0x000fe200078e00ff */
[----:B------:R-:W-:Y:S01]  /*4e70*/  DADD R180, R180, -R182 ;  /* 0x00000000b4b47229 */ /* 0x000fe200000008b6 */
[----:B------:R-:W-:Y:S01]  /*4e80*/  FSETP.GEU.AND P6, PT, |R121|, 6.5827683646048100446e-37, PT ;  /* 0x036000007900780b */ /* 0x000fe20003fce200 */
[----:B------:R-:W-:Y:S03]  /*4e90*/  BSSY.RECONVERGENT B1, `(.L_x_59) ;  /* 0x0000018000017945 */ /* 0x000fe60003800200 */
        /* <DEDUP_REMOVED lines=8> */
[----:B------:R-:W-:-:S08]  /*4f20*/  DMUL R28, RZ, R180 ;  /* 0x000000b4ff1c7228 */ /* 0x000fd00000000000 */
[----:B------:R-:W-:Y:S01]  /*4f30*/  FFMA R0, RZ, R39, R27 ;  /* 0x00000027ff007223 */ /* 0x000fe2000000001b */
[----:B------:R-:W-:-:S04]  /*4f40*/  DFMA R28, RZ, R24, R28 ;  /* 0x00000018ff1c722b */ /* 0x000fc8000000001c */
[----:B------:R-:W-:-:S04]  /*4f50*/  FSETP.GT.AND P5, PT, |R0|, 1.469367938527859385e-39, PT ;  /* 0x001000000000780b */ /* 0x000fc80003fa4200 */
[----:B------:R-:W-:-:S08]  /*4f60*/  DMUL R172, R28, R14 ;  /* 0x0000000e1cac7228 */ /* 0x000fd00000000000 */
[----:B------:R-:W-:Y:S01]  /*4f70*/  DFMA R172, R48, R172, R36 ;  /* 0x000000ac30ac722b */ /* 0x000fe20000000024 */
[----:B------:R-:W-:Y:S10]  /*4f80*/  @P5 BRA P6, `(.L_x_60) ;  /* 0x0000000000205947 */ /* 0x000ff40003000000 */
        /* <DEDUP_REMOVED lines=8> */
.L_x_60:
[----:B------:R-:W-:Y:S05]  /*5010*/  BSYNC.RECONVERGENT B1 ;  /* 0x0000000000017941 */ /* 0x000fea0003800200 */
.L_x_59:
        /* <DEDUP_REMOVED lines=27> */
.L_x_62:
[----:B------:R-:W-:Y:S05]  /*51d0*/  BSYNC.RECONVERGENT B1 ;  /* 0x0000000000017941 */ /* 0x000fea0003800200 */
.L_x_61:
[----:B------:R-:W0:Y:S01]  /*51e0*/  MUFU.RCP64H R155, R39 ;  /* 0x00000027009b7308 */ /* 0x000e220000001800 */
[----:B------:R-:W-:Y:S01]  /*51f0*/  IMAD.MOV.U32 R154, RZ, RZ, 0x1 ;  /* 0x00000001ff9a7424 */ /* 0x000fe200078e00ff */
[----:B------:R-:W-:Y:S01]  /*5200*/  DADD R182, R28, -R182 ;  /* 0x000000001cb67229 */ /* 0x000fe200000008b6 */
[----:B------:R-:W-:Y:S01]  /*5210*/  FSETP.GEU.AND P6, PT, |R125|, 6.5827683646048100446e-37, PT ;  /* 0x036000007d00780b */ /* 0x000fe20003fce200 */
[----:B------:R-:W-:Y:S06]  /*5220*/  BSSY.RECONVERGENT B1, `(.L_x_63) ;  /* 0x0000017000017945 */ /* 0x000fec0003800200 */
[----:B------:R-:W-:-:S02]  /*5230*/  DFMA R30, RZ, R182, R30 ;  /* 0x000000b6ff1e722b */ /* 0x000fc4000000001e */
[----:B0-----:R-:W-:-:S06]  /*5240*/  DFMA R156, -R38, R154, 1 ;  /* 0x3ff00000269c742b */ /* 0x001fcc000000019a */
[----:B------:R-:W-:Y:S02]  /*5250*/  DMUL R30, R30, R14 ;  /* 0x0000000e1e1e7228 */ /* 0x000fe40000000000 */
[----:B------:R-:W-:-:S06]  /*5260*/  DFMA R156, R156, R156, R156 ;  /* 0x0000009c9c9c722b */ /* 0x000fcc000000009c */
[----:B------:R-:W-:Y:S02]  /*5270*/  DFMA R176, R48, R30, R36 ;  /* 0x0000001e30b0722b */ /* 0x000fe40000000024 */
        /* <DEDUP_REMOVED lines=17> */
.L_x_64:
[----:B------:R-:W-:Y:S05]  /*5390*/  BSYNC.RECONVERGENT B1 ;  /* 0x0000000000017941 */ /* 0x000fea0003800200 */
.L_x_63:
[----:B------:R-:W0:Y:S01]  /*53a0*/  MUFU.RCP64H R31, R153 ;  /* 0x00000099001f7308 */ /* 0x000e220000001800 */
[----:B------:R-:W-:Y:S01]  /*53b0*/  IMAD.MOV.U32 R30, RZ, RZ, 0x1 ;  /* 0x00000001ff1e7424 */ /* 0x000fe200078e00ff */
[----:B------:R-:W-:Y:S01]  /*53c0*/  DFMA R174, RZ, R28, R174 ;  /* 0x0000001cffae722b */ /* 0x000fe200000000ae */
[----:B------:R-:W-:Y:S01]  /*53d0*/  FSETP.GEU.AND P6, PT, |R101|, 6.5827683646048100446e-37, PT ;  /* 0x036000006500780b */ /* 0x000fe20003fce200 */
[----:B------:R-:W-:Y:S06]  /*53e0*/  BSSY.RECONVERGENT B1, `(.L_x_65) ;  /* 0x0000016000017945 */ /* 0x000fec0003800200 */
[----:B------:R-:W-:-:S02]  /*53f0*/  DMUL R174, R174, R14 ;  /* 0x0000000eaeae7228 */ /* 0x000fc40000000000 */
[----:B0-----:R-:W-:-:S06]  /*5400*/  DFMA R154, -R152, R30, 1 ;  /* 0x3ff00000989a742b */ /* 0x001fcc000000011e */
[----:B------:R-:W-:Y:S02]  /*5410*/  DFMA R174, R42, R174, R176 ;  /* 0x000000ae2aae722b */ /* 0x000fe400000000b0 */
        /* <DEDUP_REMOVED lines=18> */
.L_x_66:
[----:B------:R-:W-:Y:S05]  /*5540*/  BSYNC.RECONVERGENT B1 ;  /* 0x0000000000017941 */ /* 0x000fea0003800200 */
.L_x_65:
[----:B------:R-:W0:Y:S01]  /*5550*/  MUFU.RCP64H R155, R153 ;  /* 0x00000099009b7308 */ /* 0x000e220000001800 */
[----:B------:R-:W-:Y:S01]  /*5560*/  IMAD.MOV.U32 R154, RZ, RZ, 0x1 ;  /* 0x00000001ff9a7424 */ /* 0x000fe200078e00ff */
[----:B------:R-:W-:Y:S01]  /*5570*/  DFMA R32, RZ, R30, R32 ;  /* 0x0000001eff20722b */ /* 0x000fe20000000020 */
[----:B------:R-:W-:Y:S01]  /*5580*/  FSETP.GEU.AND P6, PT, |R99|, 6.5827683646048100446e-37, PT ;  /* 0x036000006300780b */ /* 0x000fe20003fce200 */
[----:B------:R-:W-:Y:S06]  /*5590*/  BSSY.RECONVERGENT B1, `(.L_x_67) ;  /* 0x0000019000017945 */ /* 0x000fec0003800200 */
[----:B------:R-:W-:-:S02]  /*55a0*/  DMUL R32, R32, R14 ;  /* 0x0000000e20207228 */ /* 0x000fc40000000000 */
        /* <DEDUP_REMOVED lines=8> */
[----:B------:R-:W-:-:S08]  /*5630*/  DFMA R156, RZ, R18, R22 ;  /* 0x00000012ff9c722b */ /* 0x000fd00000000016 */
[----:B------:R-:W-:Y:S01]  /*5640*/  FFMA R0, RZ, R153, R155 ;  /* 0x00000099ff007223 */ /* 0x000fe2000000009b */
[----:B------:R-:W-:-:S04]  /*5650*/  DMUL R156, R156, R14 ;  /* 0x0000000e9c9c7228 */ /* 0x000fc80000000000 */
        /* <DEDUP_REMOVED lines=12> */
.L_x_68:
[----:B------:R-:W-:Y:S05]  /*5720*/  BSYNC.RECONVERGENT B1 ;  /* 0x0000000000017941 */ /* 0x000fea0003800200 */
.L_x_67:
[C---:B------:R-:W-:Y:S01]  /*5730*/  ISETP.NE.OR P5, PT, R215.reuse, 0x7ff00000, !P1 ;  /* 0x7ff00000d700780c */ /* 0x040fe20004fa5670 */
[----:B------:R-:W-:Y:S01]  /*5740*/  DFMA R28, RZ, R28, -R18 ;  /* 0x0000001cff1c722b */ /* 0x000fe20000000812 */
[----:B------:R-:W-:Y:S01]  /*5750*/  MOV R32, 0x1 ;  /* 0x0000000100207802 */ /* 0x000fe20000000f00 */
[----:B------:R-:W-:Y:S01]  /*5760*/  DFMA R18, RZ, R18, -R20 ;  /* 0x00000012ff12722b */ /* 0x000fe20000000814 */
[----:B------:R-:W-:Y:S01]  /*5770*/  ISETP.NE.XOR P6, PT, R215, 0x7ff00000, P5 ;  /* 0x7ff00000d700780c */ /* 0x000fe20002fc5a70 */
[----:B------:R-:W-:Y:S01]  /*5780*/  DFMA R16, RZ, R182, -R16 ;  /* 0x000000b6ff10722b */ /* 0x000fe20000000810 */
[----:B------:R-:W-:Y:S01]  /*5790*/  BSSY.RECONVERGENT B1, `(.L_x_69) ;  /* 0x000003c000017945 */ /* 0x000fe20003800200 */
[----:B------:R-:W-:Y:S01]  /*57a0*/  DADD R22, R34, -R22 ;  /* 0x0000000022167229 */ /* 0x000fe20000000816 */
[----:B------:R-:W-:Y:S01]  /*57b0*/  FSEL R153, R187, R192, P6 ;  /* 0x000000c0bb997208 */ /* 0x000fe20003000000 */
[----:B------:R-:W-:Y:S01]  /*57c0*/  DFMA R180, RZ, R154, R180 ;  /* 0x0000009affb4722b */ /* 0x000fe200000000b4 */
[----:B------:R-:W-:Y:S01]  /*57d0*/  FSEL R186, R186, R193, P6 ;  /* 0x000000c1baba7208 */ /* 0x000fe20003000000 */
[----:B------:R-:W-:Y:S01]  /*57e0*/  DFMA R30, RZ, R30, -R178 ;  /* 0x0000001eff1e722b */ /* 0x000fe200000008b2 */
[----:B------:R-:W-:Y:S01]  /*57f0*/  FSETP.GEU.AND P6, PT, |R11|, 6.5827683646048100446e-37, PT ;  /* 0x036000000b00780b */ /* 0x000fe20003fce200 */
[-C--:B------:R-:W-:Y:S01]  /*5800*/  DMUL R16, R16, R14.reuse ;  /* 0x0000000e10107228 */ /* 0x080fe20000000000 */
[----:B------:R-:W-:Y:S01]  /*5810*/  @!P5 FSEL R153, R153, R228, P4 ;  /* 0x000000e49999d208 */ /* 0x000fe20002000000 */
[----:B------:R-:W-:Y:S01]  /*5820*/  DADD R26, R34, R26 ;  /* 0x00000000221a7229 */ /* 0x000fe2000000001a */
[----:B------:R-:W-:Y:S01]  /*5830*/  @!P5 FSEL R186, R186, RZ, P4 ;  /* 0x000000ffbabad208 */ /* 0x000fe20002000000 */
[-C--:B------:R-:W-:Y:S01]  /*5840*/  DMUL R180, R180, R14.reuse ;  /* 0x0000000eb4b47228 */ /* 0x080fe20000000000 */
[----:B------:R-:W-:Y:S01]  /*5850*/  FSEL R153, R153, 1.875, P3 ;  /* 0x3ff0000099997808 */ /* 0x000fe20001800000 */
[----:B------:R-:W-:Y:S01]  /*5860*/  DMUL R30, R30, R14 ;  /* 0x0000000e1e1e7228 */ /* 0x000fe20000000000 */
[----:B------:R-:W-:Y:S01]  /*5870*/  FSEL R152, R186, RZ, P3 ;  /* 0x000000ffba987208 */ /* 0x000fe20001800000 */
[----:B------:R-:W-:Y:S01]  /*5880*/  DFMA R34, R48, R16, R36 ;  /* 0x000000103022722b */ /* 0x000fe20000000024 */
[----:B------:R-:W0:Y:S01]  /*5890*/  MUFU.RCP64H R33, R153 ;  /* 0x0000009900217308 */ /* 0x000e220000001800 */
[----:B------:R-:W-:-:S02]  /*58a0*/  DFMA R24, RZ, R154, -R24 ;  /* 0x0000009aff18722b */ /* 0x000fc40000000818 */
[C---:B------:R-:W-:Y:S02]  /*58b0*/  DMUL R180, R48.reuse, R180 ;  /* 0x000000b430b47228 */ /* 0x040fe40000000000 */
[----:B------:R-:W-:Y:S02]  /*58c0*/  DMUL R30, R48, R30 ;  /* 0x0000001e301e7228 */ /* 0x000fe40000000000 */
[-C--:B------:R-:W-:Y:S02]  /*58d0*/  DMUL R26, R26, R14.reuse ;  /* 0x0000000e1a1a7228 */ /* 0x080fe40000000000 */
[-C--:B------:R-:W-:Y:S02]  /*58e0*/  DMUL R28, R28, R14.reuse ;  /* 0x0000000e1c1c7228 */ /* 0x080fe40000000000 */
[-C--:B------:R-:W-:Y:S02]  /*58f0*/  DMUL R24, R24, R14.reuse ;  /* 0x0000000e18187228 */ /* 0x080fe40000000000 */
[----:B------:R-:W-:-:S02]  /*5900*/  DMUL R18, R18, R14 ;  /* 0x0000000e12127228 */ /* 0x000fc40000000000 */
[----:B------:R-:W-:Y:S02]  /*5910*/  DFMA R30, R40, R2, R30 ;  /* 0x00000002281e722b */ /* 0x000fe4000000001e */
[----:B0-----:R-:W-:Y:S02]  /*5920*/  DFMA R156, -R152, R32, 1 ;  /* 0x3ff00000989c742b */ /* 0x001fe40000000120 */
[----:B------:R-:W-:Y:S02]  /*5930*/  DFMA R28, R42, R28, R34 ;  /* 0x0000001c2a1c722b */ /* 0x000fe40000000022 */
[----:B------:R-:W-:Y:S02]  /*5940*/  DFMA R168, -R184, R168, RZ ;  /* 0x000000a8b8a8722b */ /* 0x000fe400000001ff */
[----:B------:R-:W-:Y:S02]  /*5950*/  DFMA R18, R42, R18, R30 ;  /* 0x000000122a12722b */ /* 0x000fe4000000001e */
[----:B------:R-:W-:-:S02]  /*5960*/  DFMA R156, R156, R156, R156 ;  /* 0x0000009c9c9c722b */ /* 0x000fc4000000009c */
[C---:B------:R-:W-:Y:S02]  /*5970*/  DFMA R170, -R184.reuse, R170, RZ ;  /* 0x000000aab8aa722b */ /* 0x040fe400000001ff */
[C---:B------:R-:W-:Y:S02]  /*5980*/  DFMA R172, -R184.reuse, R172, RZ ;  /* 0x000000acb8ac722b */ /* 0x040fe400000001ff */
[----:B------:R-:W-:Y:S02]  /*5990*/  DFMA R174, -R184, R174, RZ ;  /* 0x000000aeb8ae722b */ /* 0x000fe400000001ff */
[----:B------:R-:W-:Y:S02]  /*59a0*/  DFMA R156, R32, R156, R32 ;  /* 0x0000009c209c722b */ /* 0x000fe40000000020 */
[----:B------:R-:W-:Y:S02]  /*59b0*/  DMUL R32, R22, R14 ;  /* 0x0000000e16207228 */ /* 0x000fe40000000000 */
[----:B------:R-:W-:-:S02]  /*59c0*/  DFMA R176, -R184, R176, RZ ;  /* 0x000000b0b8b0722b */ /* 0x000fc400000001ff */
[----:B------:R-:W-:Y:S02]  /*59d0*/  DFMA R178, -R184, R28, RZ ;  /* 0x0000001cb8b2722b */ /* 0x000fe400000001ff */
[----:B------:R-:W-:Y:S02]  /*59e0*/  DFMA R20, -R152, R156, 1 ;  /* 0x3ff000009814742b */ /* 0x000fe4000000019c */
[----:B------:R-:W-:Y:S02]  /*59f0*/  DMUL R154, R42, R32 ;  /* 0x000000202a9a7228 */ /* 0x000fe40000000000 */
[----:B------:R-:W-:-:S04]  /*5a00*/  DFMA R32, R40, R4, R180 ;  /* 0x000000042820722b */ /* 0x000fc800000000b4 */
[----:B------:R-:W-:Y:S02]  /*5a10*/  DFMA R20, R156, R20, R156 ;  /* 0x000000149c14722b */ /* 0x000fe4000000009c */
[----:B------:R-:W-:Y:S02]  /*5a20*/  DFMA R180, R48, R24, R154 ;  /* 0x0000001830b4722b */ /* 0x000fe4000000009a */
[----:B------:R-:W-:-:S04]  /*5a30*/  DFMA R26, R42, R26, R32 ;  /* 0x0000001a2a1a722b */ /* 0x000fc80000000020 */
[----:B------:R-:W-:Y:S02]  /*5a40*/  DMUL R22, R10, R20 ;  /* 0x000000140a167228 */ /* 0x000fe40000000000 */
[C---:B------:R-:W-:Y:S02]  /*5a50*/  DFMA R180, -R184.reuse, R180, RZ ;  /* 0x000000b4b8b4722b */ /* 0x040fe400000001ff */
[C---:B------:R-:W-:Y:S02]  /*5a60*/  DFMA R182, -R184.reuse, R26, RZ ;  /* 0x0000001ab8b6722b */ /* 0x040fe400000001ff */
[----:B------:R-:W-:Y:S02]  /*5a70*/  DFMA R184, -R184, R18, RZ ;  /* 0x00000012b8b8722b */ /* 0x000fe400000001ff */
        /* <DEDUP_REMOVED lines=13> */
.L_x_70:
[----:B------:R-:W-:Y:S05]  /*5b50*/  BSYNC.RECONVERGENT B1 ;  /* 0x0000000000017941 */ /* 0x000fea0003800200 */
.L_x_69:
[----:B------:R-:W0:Y:S01]  /*5b60*/  MUFU.RCP64H R19, R153 ;  /* 0x0000009900137308 */ /* 0x000e220000001800 */
[----:B------:R-:W-:Y:S01]  /*5b70*/  IMAD.MOV.U32 R18, RZ, RZ, 0x1 ;  /* 0x00000001ff127424 */ /* 0x000fe200078e00ff */
[----:B------:R-:W-:Y:S01]  /*5b80*/  FSETP.GEU.AND P5, PT, |R9|, 6.5827683646048100446e-37, PT ;  /* 0x036000000900780b */ /* 0x000fe20003fae200 */
[----:B------:R-:W-:Y:S01]  /*5b90*/  BSSY.RECONVERGENT B1, `(.L_x_71) ;  /* 0x0000015000017945 */ /* 0x000fe20003800200 */
[----:B------:R-:W-:-:S03]  /*5ba0*/  DMUL R186, RZ, R16 ;  /* 0x00000010ffba7228 */ /* 0x000fc60000000000 */
        /* <DEDUP_REMOVED lines=19> */
.L_x_72:
[----:B------:R-:W-:Y:S05]  /*5ce0*/  BSYNC.RECONVERGENT B1 ;  /* 0x0000000000017941 */ /* 0x000fea0003800200 */
.L_x_71:
[C---:B------:R-:W-:Y:S01]  /*5cf0*/  ISETP.NE.OR P5, PT, R214.reuse, 0x7ff00000, !P1 ;  /* 0x7ff00000d600780c */ /* 0x040fe20004fa5670 */
[----:B------:R-:W-:Y:S01]  /*5d00*/  IMAD.MOV.U32 R18, RZ, RZ, 0x1 ;  /* 0x00000001ff127424 */ /* 0x000fe200078e00ff */
[----:B------:R-:W-:Y:S02]  /*5d10*/  BSSY.RECONVERGENT B1, `(.L_x_73) ;  /* 0x000001f000017945 */ /* 0x000fe40003800200 */
[----:B------:R-:W-:-:S04]  /*5d20*/  ISETP.NE.XOR P6, PT, R214, 0x7ff00000, P5 ;  /* 0x7ff00000d600780c */ /* 0x000fc80002fc5a70 */
[----:B------:R-:W-:Y:S02]  /*5d30*/  FSEL R208, R189, R191, P6 ;  /* 0x000000bfbdd07208 */ /* 0x000fe40003000000 */
[----:B------:R-:W-:Y:S01]  /*5d40*/  FSEL R188, R188, R190, P6 ;  /* 0x000000bebcbc7208 */ /* 0x000fe20003000000 */
[----:B------:R-:W-:Y:S02]  /*5d50*/  DADD R190, R186, -R34 ;  /* 0x00000000babe7229 */ /* 0x000fe40000000822 */
[----:B------:R-:W-:Y:S02]  /*5d60*/  @!P5 FSEL R208, R208, R225, P4 ;  /* 0x000000e1d0d0d208 */ /* 0x000fe40002000000 */
[----:B------:R-:W-:Y:S02]  /*5d70*/  @!P5 FSEL R188, R188, RZ, P4 ;  /* 0x000000ffbcbcd208 */ /* 0x000fe40002000000 */
[----:B------:R-:W-:Y:S02]  /*5d80*/  FSEL R209, R208, 1.875, P3 ;  /* 0x3ff00000d0d17808 */ /* 0x000fe40001800000 */
[----:B------:R-:W-:Y:S01]  /*5d90*/  FSEL R208, R188, RZ, P3 ;  /* 0x000000ffbcd07208 */ /* 0x000fe20001800000 */
[----:B------:R-:W-:Y:S01]  /*5da0*/  DMUL R190, R190, R14 ;  /* 0x0000000ebebe7228 */ /* 0x000fe20000000000 */
[----:B------:R-:W0:Y:S01]  /*5db0*/  MUFU.RCP64H R19, R209 ;  /* 0x000000d100137308 */ /* 0x000e220000001800 */
[----:B------:R-:W-:-:S03]  /*5dc0*/  FSETP.GEU.AND P5, PT, |R109|, 6.5827683646048100446e-37, PT ;  /* 0x036000006d00780b */ /* 0x000fc60003fae200 */
        /* <DEDUP_REMOVED lines=19> */
.L_x_74:
[----:B------:R-:W-:Y:S05]  /*5f00*/  BSYNC.RECONVERGENT B1 ;  /* 0x0000000000017941 */ /* 0x000fea0003800200 */
.L_x_73:
        /* <DEDUP_REMOVED lines=24> */
.L_x_76:
[----:B------:R-:W-:Y:S05]  /*6090*/  BSYNC.RECONVERGENT B1 ;  /* 0x0000000000017941 */ /* 0x000fea0003800200 */
.L_x_75:
        /* <DEDUP_REMOVED lines=12> */
[----:B------:R-:W-:-:S08]  /*6160*/  DADD R22, R188, -R20 ;  /* 0x00000000bc167229 */ /* 0x000fd00000000814 */
        /* <DEDUP_REMOVED lines=14> */
.L_x_78:
[----:B------:R-:W-:Y:S05]  /*6250*/  BSYNC.RECONVERGENT B1 ;  /* 0x0000000000017941 */ /* 0x000fea0003800200 */
.L_x_77:
[----:B------:R-:W0:Y:S01]  /*6260*/  MUFU.RCP64H R23, R209 ;  /* 0x000000d100177308 */ /* 0x000e220000001800 */
[----:B------:R-:W-:Y:S01]  /*6270*/  VIADD R22, R209, 0x300402 ;  /* 0x00300402d1167836 */ /* 0x000fe20000000000 */
[----:B------:R-:W-:Y:S04]  /*6280*/  BSSY.RECONVERGENT B0, `(.L_x_79) ;  /* 0x000000e000007945 */ /* 0x000fe80003800200 */
[----:B------:R-:W-:Y:S01]  /*6290*/  FSETP.GEU.AND P5, PT, |R22|, 5.8789094863358348022e-39, PT ;  /* 0x004004021600780b */ /* 0x000fe20003fae200 */
        /* <DEDUP_REMOVED lines=9> */
[----:B------:R-:W-:Y:S01]  /*6330*/  IMAD.MOV.U32 R23, RZ, RZ, R209 ;  /* 0x000000ffff177224 */ /* 0x000fe200078e00d1 */
[----:B------:R-:W-:-:S07]  /*6340*/  IADD3 R26, PT, PT, R26, -0x100000, RZ ;  /* 0xfff000001a1a7810 */ /* 0x000fce0007ffe0ff */
[----:B------:R-:W-:Y:S05]  /*6350*/  CALL.REL.NOINC `($__internal_0_$__cuda_sm20_dblrcp_rn_slowpath_v3) ;  /* 0x00000078009c7944 */ /* 0x000fea0003c00000 */
.L_x_80:
[----:B------:R-:W-:Y:S05]  /*6360*/  BSYNC.RECONVERGENT B0 ;  /* 0x0000000000007941 */ /* 0x000fea0003800200 */
.L_x_79:
[----:B------:R-:W0:Y:S01]  /*6370*/  MUFU.RCP64H R23, R153 ;  /* 0x0000009900177308 */ /* 0x000e220000001800 */
[----:B------:R-:W-:Y:S01]  /*6380*/  IMAD.MOV.U32 R22, RZ, RZ, 0x1 ;  /* 0x00000001ff167424 */ /* 0x000fe200078e00ff */
[----:B------:R-:W-:Y:S01]  /*6390*/  FSETP.GEU.AND P6, PT, |R113|, 6.5827683646048100446e-37, PT ;  /* 0x036000007100780b */ /* 0x000fe20003fce200 */
[----:B------:R-:W-:Y:S01]  /*63a0*/  DADD R192, -R204, R192 ;  /* 0x00000000ccc07229 */ /* 0x000fe200000001c0 */
[----:B------:R-:W-:Y:S07]  /*63b0*/  BSSY.RECONVERGENT B1, `(.L_x_81) ;  /* 0x0000015000017945 */ /* 0x000fee0003800200 */
[----:B------:R-:W-:-:S02]  /*63c0*/  DMUL R194, RZ, R192 ;  /* 0x000000c0ffc27228 */ /* 0x000fc40000000000 */
        /* <DEDUP_REMOVED lines=19> */
.L_x_82:
[----:B------:R-:W-:Y:S05]  /*6500*/  BSYNC.RECONVERGENT B1 ;  /* 0x0000000000017941 */ /* 0x000fea0003800200 */
.L_x_81:
[----:B------:R-:W0:Y:S01]  /*6510*/  MUFU.RCP64H R23, R209 ;  /* 0x000000d100177308 */ /* 0x000e220000001800 */
[----:B------:R-:W-:Y:S01]  /*6520*/  IMAD.MOV.U32 R22, RZ, RZ, 0x1 ;  /* 0x00000001ff167424 */ /* 0x000fe200078e00ff */
[----:B------:R-:W-:Y:S01]  /*6530*/  DADD R196, R194, -R30 ;  /* 0x00000000c2c47229 */ /* 0x000fe2000000081e */
        /* <DEDUP_REMOVED lines=17> */
[----:B------:R-:W-:Y:S01]  /*6650*/  MOV R155, R209 ;  /* 0x000000d1009b7202 */ /* 0x000fe20000000f00 */
[----:B------:R-:W-:Y:S01]  /*6660*/  IMAD.MOV.U32 R154, RZ, RZ, R208 ;  /* 0x000000ffff9a7224 */ /* 0x000fe200078e00d0 */
[----:B------:R-:W-:-:S07]  /*6670*/  MOV R0, 0x6690 ;  /* 0x0000669000007802 */ /* 0x000fce0000000f00 */
[----:B------:R-:W-:Y:S05]  /*6680*/  CALL.REL.NOINC `($__internal_1_$__cuda_sm20_div_rn_f64_full) ;  /* 0x0000007800787944 */ /* 0x000fea0003c00000 */
[----:B------:R-:W-:Y:S02]  /*6690*/  IMAD.MOV.U32 R22, RZ, RZ, R158 ;  /* 0x000000ffff167224 */ /* 0x000fe400078e009e */
[----:B------:R-:W-:-:S07]  /*66a0*/  IMAD.MOV.U32 R23, RZ, RZ, R159 ;  /* 0x000000ffff177224 */ /* 0x000fce00078e009f */
.L_x_84:
[----:B------:R-:W-:Y:S05]  /*66b0*/  BSYNC.RECONVERGENT B1 ;  /* 0x0000000000017941 */ /* 0x000fea0003800200 */
.L_x_83:
        /* <DEDUP_REMOVED lines=23> */
.L_x_86:
[----:B------:R-:W-:Y:S05]  /*6830*/  BSYNC.RECONVERGENT B1 ;  /* 0x0000000000017941 */ /* 0x000fea0003800200 */
.L_x_85:
        /* <DEDUP_REMOVED lines=12> */
[----:B------:R-:W-:-:S08]  /*6900*/  DFMA R28, RZ, R22, -R24 ;  /* 0x00000016ff1c722b */ /* 0x000fd00000000818 */
[----:B------:R-:W-:Y:S01]  /*6910*/  FFMA R0, RZ, R153, R27 ;  /* 0x00000099ff007223 */ /* 0x000fe2000000001b */
[----:B------:R-:W-:-:S04]  /*6920*/  DMUL R28, R28, R14 ;  /* 0x0000000e1c1c7228 */ /* 0x000fc80000000000 */
[----:B------:R-:W-:-:S04]  /*6930*/  FSETP.GT.AND P5, PT, |R0|, 1.469367938527859385e-39, PT ;  /* 0x001000000000780b */ /* 0x000fc80003fa4200 */
[----:B------:R-:W-:-:S09]  /*6940*/  DFMA R196, R42, R28, R196 ;  /* 0x0000001c2ac4722b */ /* 0x000fd200000000c4 */
[----:B------:R-:W-:Y:S05]  /*6950*/  @P5 BRA P6, `(.L_x_88) ;  /* 0x0000000000205947 */ /* 0x000fea0003000000 */
[----:B------:R-:W-:Y:S01]  /*6960*/  IMAD.MOV.U32 R164, RZ, RZ, R114 ;  /* 0x000000ffffa47224 */ /* 0x000fe200078e0072 */
[----:B------:R-:W-:Y:S01]  /*6970*/  MOV R165, R115 ;  /* 0x0000007300a57202 */ /* 0x000fe20000000f00 */
[----:B------:R-:W-:Y:S01]  /*6980*/  IMAD.MOV.U32 R154, RZ, RZ, R152 ;  /* 0x000000ffff9a7224 */ /* 0x000fe200078e0098 */
[----:B------:R-:W-:Y:S01]  /*6990*/  MOV R0, 0x69c0 ;  /* 0x000069c000007802 */ /* 0x000fe20000000f00 */
[----:B------:R-:W-:-:S07]  /*69a0*/  IMAD.MOV.U32 R155, RZ, RZ, R153 ;  /* 0x000000ffff9b7224 */ /* 0x000fce00078e0099 */
[----:B------:R-:W-:Y:S05]  /*69b0*/  CALL.REL.NOINC `($__internal_1_$__cuda_sm20_div_rn_f64_full) ;  /* 0x0000007400ac7944 */ /* 0x000fea0003c00000 */
[----:B------:R-:W-:Y:S01]  /*69c0*/  MOV R26, R158 ;  /* 0x0000009e001a7202 */ /* 0x000fe20000000f00 */
[----:B------:R-:W-:-:S07]  /*69d0*/  IMAD.MOV.U32 R27, RZ, RZ, R159 ;  /* 0x000000ffff1b7224 */ /* 0x000fce00078e009f */
.L_x_88:
[----:B------:R-:W-:Y:S05]  /*69e0*/  BSYNC.RECONVERGENT B1 ;  /* 0x0000000000017941 */ /* 0x000fea0003800200 */
.L_x_87:
        /* <DEDUP_REMOVED lines=24> */
.L_x_90:
[----:B------:R-:W-:Y:S05]  /*6b70*/  BSYNC.RECONVERGENT B1 ;  /* 0x0000000000017941 */ /* 0x000fea0003800200 */
.L_x_89:
[----:B------:R-:W0:Y:S01]  /*6b80*/  MUFU.RCP64H R29, R209 ;  /* 0x000000d1001d7308 */ /* 0x000e220000001800 */
[----:B------:R-:W-:Y:S01]  /*6b90*/  MOV R28, 0x1 ;  /* 0x00000001001c7802 */ /* 0x000fe20000000f00 */
        /* <DEDUP_REMOVED lines=26> */
.L_x_92:
[----:B------:R-:W-:Y:S05]  /*6d40*/  BSYNC.RECONVERGENT B1 ;  /* 0x0000000000017941 */ /* 0x000fea0003800200 */
.L_x_91:
        /* <DEDUP_REMOVED lines=26> */
.L_x_94:
[----:B------:R-:W-:Y:S05]  /*6ef0*/  BSYNC.RECONVERGENT B1 ;  /* 0x0000000000017941 */ /* 0x000fea0003800200 */
.L_x_93:
[----:B------:R-:W-:Y:S01]  /*6f00*/  DADD R204, R32, -R204 ;  /* 0x0000000020cc7229 */ /* 0x000fe200000008cc */
[----:B------:R-:W-:Y:S01]  /*6f10*/  FSETP.GEU.AND P6, PT, |R125|, 6.5827683646048100446e-37, PT ;  /* 0x036000007d00780b */ /* 0x000fe20003fce200 */
[----:B------:R-:W0:Y:S01]  /*6f20*/  MUFU.RCP64H R33, R209 ;  /* 0x000000d100217308 */ /* 0x000e220000001800 */
[----:B------:R-:W-:Y:S01]  /*6f30*/  IMAD.MOV.U32 R32, RZ, RZ, 0x1 ;  /* 0x00000001ff207424 */ /* 0x000fe200078e00ff */
[----:B------:R-:W-:Y:S01]  /*6f40*/  DMUL R206, RZ, R34 ;  /* 0x00000022ffce7228 */ /* 0x000fe20000000000 */
[----:B------:R-:W-:Y:S07]  /*6f50*/  BSSY.RECONVERGENT B1, `(.L_x_95) ;  /* 0x0000017000017945 */ /* 0x000fee0003800200 */
        /* <DEDUP_REMOVED lines=22> */
.L_x_96:
[----:B------:R-:W-:Y:S05]  /*70c0*/  BSYNC.RECONVERGENT B1 ;  /* 0x0000000000017941 */ /* 0x000fea0003800200 */
.L_x_95:
[----:B------:R-:W0:Y:S01]  /*70d0*/  MUFU.RCP64H R35, R153 ;  /* 0x0000009900237308 */ /* 0x000e220000001800 */
[----:B------:R-:W-:Y:S01]  /*70e0*/  MOV R34, 0x1 ;  /* 0x0000000100227802 */ /* 0x000fe20000000f00 */
[----:B------:R-:W-:Y:S01]  /*70f0*/  DMUL R208, RZ, R20 ;  /* 0x00000014ffd07228 */ /* 0x000fe20000000000 */
        /* <DEDUP_REMOVED lines=24> */
.L_x_98:
[----:B------:R-:W-:Y:S05]  /*7280*/  BSYNC.RECONVERGENT B1 ;  /* 0x0000000000017941 */ /* 0x000fea0003800200 */
.L_x_97:
[----:B------:R-:W0:Y:S01]  /*7290*/  MUFU.RCP64H R155, R153 ;  /* 0x00000099009b7308 */ /* 0x000e220000001800 */
[----:B------:R-:W-:Y:S01]  /*72a0*/  IMAD.MOV.U32 R154, RZ, RZ, 0x1 ;  /* 0x00000001ff9a7424 */ /* 0x000fe200078e00ff */
[----:B------:R-:W-:Y:S01]  /*72b0*/  DMUL R30, RZ, R30 ;  /* 0x0000001eff1e7228 */ /* 0x000fe20000000000 */
[----:B------:R-:W-:Y:S01]  /*72c0*/  FSETP.GEU.AND P6, PT, |R99|, 6.5827683646048100446e-37, PT ;  /* 0x036000006300780b */ /* 0x000fe20003fce200 */
[----:B------:R-:W-:Y:S01]  /*72d0*/  DFMA R212, RZ, R24, R188 ;  /* 0x00000018ffd4722b */ /* 0x000fe200000000bc */
[----:B------:R-:W-:Y:S07]  /*72e0*/  BSSY.RECONVERGENT B1, `(.L_x_99) ;  /* 0x0000019000017945 */ /* 0x000fee0003800200 */
[----:B------:R-:W-:-:S02]  /*72f0*/  DMUL R212, R212, R14 ;  /* 0x0000000ed4d47228 */ /* 0x000fc40000000000 */
[----:B0-----:R-:W-:-:S06]  /*7300*/  DFMA R156, -R152, R154, 1 ;  /* 0x3ff00000989c742b */ /* 0x001fcc000000019a */
[----:B------:R-:W-:Y:S02]  /*7310*/  DMUL R212, R42, R212 ;  /* 0x000000d42ad47228 */ /* 0x000fe40000000000 */
        /* <DEDUP_REMOVED lines=21> */
.L_x_100:
[----:B------:R-:W-:Y:S05]  /*7470*/  BSYNC.RECONVERGENT B1 ;  /* 0x0000000000017941 */ /* 0x000fea0003800200 */
.L_x_99:
[----:B------:R-:W-:Y:S01]  /*7480*/  DMUL R200, RZ, R200 ;  /* 0x000000c8ffc87228 */ /* 0x000fe20000000000 */
[----:B------:R-:W-:Y:S01]  /*7490*/  FSETP.GEU.AND P6, PT, |R95|, 6.5827683646048100446e-37, PT ;  /* 0x036000005f00780b */ /* 0x000fe20003fce200 */
[----:B------:R-:W-:Y:S01]  /*74a0*/  DFMA R152, RZ, R28, R208 ;  /* 0x0000001cff98722b */ /* 0x000fe200000000d0 */
[----:B------:R-:W-:Y:S01]  /*74b0*/  BSSY.RECONVERGENT B1, `(.L_x_101) ;  /* 0x0000078000017945 */ /* 0x000fe20003800200 */
[----:B------:R-:W-:Y:S02]  /*74c0*/  DADD R158, R186, R204 ;  /* 0x00000000ba9e7229 */ /* 0x000fe400000000cc */
[----:B------:R-:W-:Y:S02]  /*74d0*/  DADD R192, R192, R30 ;  /* 0x00000000c0c07229 */ /* 0x000fe4000000001e */
[----:B------:R-:W-:Y:S02]  /*74e0*/  DFMA R156, RZ, R154, R200 ;  /* 0x0000009aff9c722b */ /* 0x000fe400000000c8 */
[----:B------:R-:W-:-:S02]  /*74f0*/  DMUL R152, R152, R14 ;  /* 0x0000000e98987228 */ /* 0x000fc40000000000 */
[-C--:B------:R-:W-:Y:S02]  /*7500*/  DMUL R158, R158, R14.reuse ;  /* 0x0000000e9e9e7228 */ /* 0x080fe40000000000 */
[----:B------:R-:W-:Y:S02]  /*7510*/  DADD R30, R30, -R34 ;  /* 0x000000001e1e7229 */ /* 0x000fe40000000822 */
[----:B------:R-:W-:Y:S02]  /*7520*/  DMUL R156, R156, R14 ;  /* 0x0000000e9c9c7228 */ /* 0x000fe40000000000 */
[----:B------:R-:W-:Y:S02]  /*7530*/  DADD R16, R206, R16 ;  /* 0x00000000ce107229 */ /* 0x000fe40000000010 */
[----:B------:R-:W-:Y:S02]  /*7540*/  DMUL R158, R48, R158 ;  /* 0x0000009e309e7228 */ /* 0x000fe40000000000 */
[----:B------:R-:W-:-:S02]  /*7550*/  DMUL R30, R30, R14 ;  /* 0x0000000e1e1e7228 */ /* 0x000fc40000000000 */
[----:B------:R-:W-:Y:S02]  /*7560*/  DFMA R156, R48, R156, R36 ;  /* 0x0000009c309c722b */ /* 0x000fe40000000024 */
[----:B------:R-:W-:Y:S02]  /*7570*/  DMUL R16, R16, R14 ;  /* 0x0000000e10107228 */ /* 0x000fe40000000000 */
[----:B------:R-:W-:Y:S02]  /*7580*/  DFMA R158, R40, R4, R158 ;  /* 0x00000004289e722b */ /* 0x000fe4000000009e */
[----:B------:R-:W-:Y:S02]  /*7590*/  DADD R26, R200, R26 ;  /* 0x00000000c81a7229 */ /* 0x000fe4000000001a */
[----:B------:R-:W-:Y:S02]  /*75a0*/  DFMA R156, R42, R152, R156 ;  /* 0x000000982a9c722b */ /* 0x000fe4000000009c */
[----:B------:R-:W-:-:S02]  /*75b0*/  DADD R152, R188, R32 ;  /* 0x00000000bc987229 */ /* 0x000fc40000000020 */
[----:B------:R-:W-:Y:S02]  /*75c0*/  DFMA R186, RZ, R204, R186 ;  /* 0x000000ccffba722b */ /* 0x000fe400000000ba */
[----:B------:R-:W-:Y:S02]  /*75d0*/  DMUL R26, R26, R14 ;  /* 0x0000000e1a1a7228 */ /* 0x000fe40000000000 */
[----:B------:R-:W-:Y:S02]  /*75e0*/  DFMA R182, -R58, R156, R182 ;  /* 0x0000009c3ab6722b */ /* 0x000fe400000001b6 */
[----:B------:R-:W-:Y:S02]  /*75f0*/  DMUL R152, R152, R14 ;  /* 0x0000000e98987228 */ /* 0x000fe40000000000 */
[----:B------:R-:W-:Y:S02]  /*7600*/  DADD R156, R194, R34 ;  /* 0x00000000c29c7229 */ /* 0x000fe40000000022 */
[----:B------:R-:W-:-:S02]  /*7610*/  DFMA R160, R48, R26, R36 ;  /* 0x0000001a30a0722b */ /* 0x000fc40000000024 */
[----:B------:R-:W-:Y:S02]  /*7620*/  DMUL R186, R186, R14 ;  /* 0x0000000ebaba7228 */ /* 0x000fe40000000000 */
[----:B------:R-:W-:Y:S02]  /*7630*/  DFMA R152, R42, R152, R158 ;  /* 0x000000982a98722b */ /* 0x000fe4000000009e */
[----:B------:R-:W-:Y:S02]  /*7640*/  DMUL R156, R156, R14 ;  /* 0x0000000e9c9c7228 */ /* 0x000fe40000000000 */
[----:B------:R-:W-:Y:S02]  /*7650*/  DFMA R158, RZ, R22, R18 ;  /* 0x00000016ff9e722b */ /* 0x000fe40000000012 */
[----:B------:R-:W-:Y:S02]  /*7660*/  DFMA R186, R48, R186, R36 ;  /* 0x000000ba30ba722b */ /* 0x000fe40000000024 */
[----:B------:R-:W-:-:S02]  /*7670*/  DADD R206, -R204, R206 ;  /* 0x00000000ccce7229 */ /* 0x000fc400000001ce */
[----:B------:R-:W-:Y:S02]  /*7680*/  DFMA R156, R48, R156, R36 ;  /* 0x0000009c309c722b */ /* 0x000fe40000000024 */
[----:B------:R-:W-:Y:S02]  /*7690*/  DMUL R158, R158, R14 ;  /* 0x0000000e9e9e7228 */ /* 0x000fe40000000000 */
[----:B------:R-:W-:Y:S02]  /*76a0*/  DFMA R34, RZ, R34, R194 ;  /* 0x00000022ff22722b */ /* 0x000fe400000000c2 */
[-C--:B------:R-:W-:Y:S02]  /*76b0*/  DMUL R192, R192, R14.reuse ;  /* 0x0000000ec0c07228 */ /* 0x080fe40000000000 */
[----:B------:R-:W-:Y:S02]  /*76c0*/  DMUL R206, R206, R14 ;  /* 0x0000000ecece7228 */ /* 0x000fe40000000000 */
[----:B------:R-:W-:-:S02]  /*76d0*/  DFMA R156, R42, R158, R156 ;  /* 0x0000009e2a9c722b */ /* 0x000fc4000000009c */
[--C-:B------:R-:W-:Y:S02]  /*76e0*/  DFMA R158, RZ, R24, R20.reuse ;  /* 0x00000018ff9e722b */ /* 0x100fe40000000014 */
[-C--:B------:R-:W-:Y:S02]  /*76f0*/  DFMA R20, RZ, R28.reuse, -R20 ;  /* 0x0000001cff14722b */ /* 0x080fe40000000814 */
[----:B------:R-:W-:Y:S02]  /*7700*/  DFMA R28, RZ, R28, R24 ;  /* 0x0000001cff1c722b */ /* 0x000fe40000000018 */
[----:B------:R-:W-:Y:S02]  /*7710*/  DFMA R184, -R58, R156, R184 ;  /* 0x0000009c3ab8722b */ /* 0x000fe400000001b8 */
[----:B------:R-:W-:Y:S02]  /*7720*/  DMUL R158, R158, R14 ;  /* 0x0000000e9e9e7228 */ /* 0x000fe40000000000 */
[----:B------:R-:W-:-:S02]  /*7730*/  DADD R156, R198, R154 ;  /* 0x00000000c69c7229 */ /* 0x000fc4000000009a */
[----:B------:R-:W-:Y:S02]  /*7740*/  DFMA R198, RZ, R154, R198 ;  /* 0x0000009affc6722b */ /* 0x000fe400000000c6 */
[----:B------:R-:W-:Y:S02]  /*7750*/  DADD R154, R200, -R154 ;  /* 0x00000000c89a7229 */ /* 0x000fe4000000089a */
[----:B------:R-:W-:Y:S02]  /*7760*/  DMUL R158, R42, R158 ;  /* 0x0000009e2a9e7228 */ /* 0x000fe40000000000 */
[-C--:B------:R-:W-:Y:S02]  /*7770*/  DMUL R156, R156, R14.reuse ;  /* 0x0000000e9c9c7228 */ /* 0x080fe40000000000 */
[-C--:B------:R-:W-:Y:S02]  /*7780*/  DMUL R198, R198, R14.reuse ;  /* 0x0000000ec6c67228 */ /* 0x080fe40000000000 */
[----:B------:R-:W-:-:S02]  /*7790*/  DMUL R34, R34, R14 ;  /* 0x0000000e22227228 */ /* 0x000fc40000000000 */
[C---:B------:R-:W-:Y:S02]  /*77a0*/  DMUL R192, R48.reuse, R192 ;  /* 0x000000c030c07228 */ /* 0x040fe40000000000 */
[----:B------:R-:W-:Y:S02]  /*77b0*/  DFMA R156, R48, R156, R158 ;  /* 0x0000009c309c722b */ /* 0x000fe4000000009e */
[--C-:B------:R-:W-:Y:S02]  /*77c0*/  DADD R158, R208, R18.reuse ;  /* 0x00000000d09e7229 */ /* 0x100fe40000000012 */
[----:B------:R-:W-:Y:S02]  /*77d0*/  DFMA R18, RZ, R24, -R18 ;  /* 0x00000018ff12722b */ /* 0x000fe40000000812 */
[----:B------:R-:W-:Y:S02]  /*77e0*/  DMUL R154, R154, R14 ;  /* 0x0000000e9a9a7228 */ /* 0x000fe40000000000 */
[----:B------:R-:W-:-:S02]  /*77f0*/  DMUL R206, R48, R206 ;  /* 0x000000ce30ce7228 */ /* 0x000fc40000000000 */
[-C--:B------:R-:W-:Y:S02]  /*7800*/  DMUL R158, R158, R14.reuse ;  /* 0x0000000e9e9e7228 */ /* 0x080fe40000000000 */
[----:B------:R-:W-:Y:S02]  /*7810*/  DMUL R18, R18, R14 ;  /* 0x0000000e12127228 */ /* 0x000fe40000000000 */
[----:B------:R-:W-:Y:S02]  /*7820*/  DFMA R34, R48, R34, R36 ;  /* 0x000000223022722b */ /* 0x000fe40000000024 */
[----:B------:R-:W-:Y:S02]  /*7830*/  DMUL R28, R28, R14 ;  /* 0x0000000e1c1c7228 */ /* 0x000fe40000000000 */
[C---:B------:R-:W-:Y:S02]  /*7840*/  DMUL R158, R42.reuse, R158 ;  /* 0x0000009e2a9e7228 */ /* 0x040fe40000000000 */
[----:B------:R-:W-:-:S02]  /*7850*/  DMUL R18, R42, R18 ;  /* 0x000000122a127228 */ /* 0x000fc40000000000 */
[----:B------:R-:W-:Y:S02]  /*7860*/  DFMA R192, R40, R4, R192 ;  /* 0x0000000428c0722b */ /* 0x000fe400000000c0 */
[C---:B------:R-:W-:Y:S02]  /*7870*/  DFMA R154, R48.reuse, R154, R36 ;  /* 0x0000009a309a722b */ /* 0x040fe40000000024 */
[C---:B------:R-:W-:Y:S02]  /*7880*/  DFMA R158, R48.reuse, R16, R158 ;  /* 0x00000010309e722b */ /* 0x040fe4000000009e */
[----:B------:R-:W-:Y:S01]  /*7890*/  DFMA R18, R48, R30, R18 ;  /* 0x0000001e3012722b */ /* 0x000fe20000000012 */
[----:B------:R-:W0:Y:S01]  /*78a0*/  MUFU.RCP64H R17, R39 ;  /* 0x0000002700117308 */ /* 0x000e220000001800 */
[----:B------:R-:W-:Y:S01]  /*78b0*/  DFMA R30, RZ, R24, R208 ;  /* 0x00000018ff1e722b */ /* 0x000fe200000000d0 */
[----:B------:R-:W-:Y:S01]  /*78c0*/  IMAD.MOV.U32 R16, RZ, RZ, 0x1 ;  /* 0x00000001ff107424 */ /* 0x000fe200078e00ff */
[----:B------:R-:W-:-:S02]  /*78d0*/  DADD R208, R208, -R32 ;  /* 0x00000000d0d07229 */ /* 0x000fc40000000820 */
[----:B------:R-:W-:Y:S02]  /*78e0*/  DFMA R32, RZ, R32, R188 ;  /* 0x00000020ff20722b */ /* 0x000fe400000000bc */
[----:B------:R-:W-:Y:S02]  /*78f0*/  DFMA R24, RZ, R24, R22 ;  /* 0x00000018ff18722b */ /* 0x000fe40000000016 */
[----:B------:R-:W-:Y:S02]  /*7900*/  DMUL R30, R30, R14 ;  /* 0x0000000e1e1e7228 */ /* 0x000fe40000000000 */
[----:B------:R-:W-:Y:S02]  /*7910*/  DFMA R22, RZ, R22, R188 ;  /* 0x00000016ff16722b */ /* 0x000fe400000000bc */
[----:B------:R-:W-:Y:S02]  /*7920*/  DMUL R32, R32, R14 ;  /* 0x0000000e20207228 */ /* 0x000fe40000000000 */
[----:B------:R-:W-:-:S02]  /*7930*/  DFMA R206, R40, R2, R206 ;  /* 0x0000000228ce722b */ /* 0x000fc400000000ce */
[----:B------:R-:W-:Y:S02]  /*7940*/  DMUL R30, R42, R30 ;  /* 0x0000001e2a1e7228 */ /* 0x000fe40000000000 */
[----:B------:R-:W-:Y:S02]  /*7950*/  DMUL R20, R20, R14 ;  /* 0x0000000e14147228 */ /* 0x000fe40000000000 */
[----:B------:R-:W-:Y:S02]  /*7960*/  DFMA R186, R42, R32, R186 ;  /* 0x000000202aba722b */ /* 0x000fe400000000ba */
[----:B------:R-:W-:Y:S02]  /*7970*/  DMUL R32, R24, R14 ;  /* 0x0000000e18207228 */ /* 0x000fe40000000000 */
[----:B------:R-:W-:Y:S02]  /*7980*/  DFMA R26, R48, R198, R30 ;  /* 0x000000c6301a722b */ /* 0x000fe4000000001e */
[----:B0-----:R-:W-:-:S02]  /*7990*/  DFMA R30, -R38, R16, 1 ;  /* 0x3ff00000261e742b */ /* 0x001fc40000000110 */
[----:B------:R-:W-:Y:S02]  /*79a0*/  DMUL R208, R208, R14 ;  /* 0x0000000ed0d07228 */ /* 0x000fe40000000000 */
[----:B------:R-:W-:Y:S02]  /*79b0*/  DFMA R170, -R58, R196, R170 ;  /* 0x000000c43aaa722b */ /* 0x000fe400000001aa */
[----:B------:R-:W-:Y:S02]  /*79c0*/  DFMA R32, R42, R32, R192 ;  /* 0x000000202a20722b */ /* 0x000fe400000000c0 */
[----:B------:R-:W-:Y:S02]  /*79d0*/  DFMA R30, R30, R30, R30 ;  /* 0x0000001e1e1e722b */ /* 0x000fe4000000001e */
[C---:B------:R-:W-:Y:S02]  /*79e0*/  DFMA R168, -R58.reuse, R190, R168 ;  /* 0x000000be3aa8722b */ /* 0x040fe400000001a8 */
[----:B------:R-:W-:-:S02]  /*79f0*/  DFMA R172, -R58, R202, R172 ;  /* 0x000000ca3aac722b */ /* 0x000fc400000001ac */
[----:B------:R-:W-:Y:S02]  /*7a00*/  DFMA R174, -R58, R210, R174 ;  /* 0x000000d23aae722b */ /* 0x000fe400000001ae */
[----:B------:R-:W-:Y:S02]  /*7a10*/  DFMA R30, R16, R30, R16 ;  /* 0x0000001e101e722b */ /* 0x000fe40000000010 */
[----:B------:R-:W-:Y:S02]  /*7a20*/  DFMA R176, -R58, R212, R176 ;  /* 0x000000d43ab0722b */ /* 0x000fe400000001b0 */
[C---:B------:R-:W-:Y:S02]  /*7a30*/  DFMA R154, R42.reuse, R20, R154 ;  /* 0x000000142a9a722b */ /* 0x040fe4000000009a */
[----:B------:R-:W-:Y:S02]  /*7a40*/  DFMA R206, R42, R208, R206 ;  /* 0x000000d02ace722b */ /* 0x000fe400000000ce */
[----:B------:R-:W-:-:S02]  /*7a50*/  DFMA R16, -R38, R30, 1 ;  /* 0x3ff000002610742b */ /* 0x000fc4000000011e */
[----:B------:R-:W-:Y:S02]  /*7a60*/  DFMA R152, -R58, R152, R178 ;  /* 0x000000983a98722b */ /* 0x000fe400000001b2 */
[C---:B------:R-:W-:Y:S02]  /*7a70*/  DFMA R36, -R56.reuse, R32, R170 ;  /* 0x000000203824722b */ /* 0x040fe400000001aa */
[----:B------:R-:W-:Y:S02]  /*7a80*/  DFMA R32, -R56, R206, R174 ;  /* 0x000000ce3820722b */ /* 0x000fe400000001ae */
[----:B------:R-:W-:Y:S02]  /*7a90*/  DFMA R16, R30, R16, R30 ;  /* 0x000000101e10722b */ /* 0x000fe4000000001e */
[----:B------:R-:W-:-:S06]  /*7aa0*/  DMUL R30, R22, R14 ;  /* 0x0000000e161e7228 */ /* 0x000fcc0000000000 */
[----:B------:R-:W-:Y:S02]  /*7ab0*/  DMUL R22, R94, R16 ;  /* 0x000000105e167228 */ /* 0x000fe40000000000 */
[C---:B------:R-:W-:Y:S02]  /*7ac0*/  DFMA R30, R42.reuse, R30, R34 ;  /* 0x0000001e2a1e722b */ /* 0x040fe40000000022 */
[----:B------:R-:W-:Y:S02]  /*7ad0*/  DFMA R34, R42, R28, R160 ;  /* 0x0000001c2a22722b */ /* 0x000fe400000000a0 */
[----:B------:R-:W-:Y:S02]  /*7ae0*/  DFMA R28, -R58, R156, R180 ;  /* 0x0000009c3a1c722b */ /* 0x000fe400000001b4 */
[----:B------:R-:W-:Y:S02]  /*7af0*/  DFMA R24, -R38, R22, R94 ;  /* 0x000000162618722b */ /* 0x000fe4000000015e */
[----:B------:R-:W-:-:S02]  /*7b00*/  DFMA R30, -R56, R30, R184 ;  /* 0x0000001e381e722b */ /* 0x000fc400000001b8 */
[C---:B------:R-:W-:Y:S02]  /*7b10*/  DFMA R34, -R56.reuse, R34, R172 ;  /* 0x000000223822722b */ /* 0x040fe400000001ac */
[----:B------:R-:W-:Y:S02]  /*7b20*/  DFMA R28, -R56, R26, R28 ;  /* 0x0000001a381c722b */ /* 0x000fe4000000011c */
[----:B------:R-:W-:Y:S02]  /*7b30*/  DFMA R16, R16, R24, R22 ;  /* 0x000000181010722b */ /* 0x000fe40000000016 */
[C---:B------:R-:W-:Y:S02]  /*7b40*/  DFMA R24, -R56.reuse, R158, R168 ;  /* 0x0000009e3818722b */ /* 0x040fe400000001a8 */
[C---:B------:R-:W-:Y:S02]  /*7b50*/  DFMA R22, -R56.reuse, R18, R176 ;  /* 0x000000123816722b */ /* 0x040fe400000001b0 */
[----:B------:R-:W-:-:S02]  /*7b60*/  DFMA R26, -R56, R154, R182 ;  /* 0x0000009a381a722b */ /* 0x000fc400000001b6 */
[----:B------:R-:W-:Y:S02]  /*7b70*/  DFMA R56, -R56, R186, R152 ;  /* 0x000000ba3838722b */ /* 0x000fe40000000198 */
        /* <DEDUP_REMOVED lines=11> */
.L_x_102:
[----:B------:R-:W-:Y:S05]  /*7c30*/  BSYNC.RECONVERGENT B1 ;  /* 0x0000000000017941 */ /* 0x000fea0003800200 */
.L_x_101:
        /* <DEDUP_REMOVED lines=12> */
[----:B------:R-:W-:-:S08]  /*7d00*/  DADD R18, -R46, R44 ;  /* 0x000000002e127229 */ /* 0x000fd0000000012c */
        /* <DEDUP_REMOVED lines=9> */
.L_x_104:
[----:B------:R-:W-:Y:S05]  /*7da0*/  BSYNC.RECONVERGENT B1 ;  /* 0x0000000000017941 */ /* 0x000fea0003800200 */
.L_x_103:
[----:B------:R-:W0:Y:S01]  /*7db0*/  MUFU.RCP64H R21, R39 ;  /* 0x0000002700157308 */ /* 0x000e220000001800 */
[----:B------:R-:W-:Y:S01]  /*7dc0*/  IMAD.MOV.U32 R20, RZ, RZ, 0x1 ;  /* 0x00000001ff147424 */ /* 0x000fe200078e00ff */
[----:B------:R-:W-:Y:S01]  /*7dd0*/  FSETP.GEU.AND P5, PT, |R97|, 6.5827683646048100446e-37, PT ;  /* 0x036000006100780b */ /* 0x000fe20003fae200 */
[C---:B------:R-:W-:Y:S01]  /*7de0*/  DMUL R158, R18.reuse, R158 ;  /* 0x0000009e129e7228 */ /* 0x040fe20000000000 */
[----:B------:R-:W-:Y:S07]  /*7df0*/  BSSY.RECONVERGENT B1, `(.L_x_105) ;  /* 0x0000015000017945 */ /* 0x000fee0003800200 */
[----:B------:R-:W-:-:S02]  /*7e00*/  DFMA R16, R18, R16, R158 ;  /* 0x000000101210722b */ /* 0x000fc4000000009e */
        /* <DEDUP_REMOVED lines=19> */
.L_x_106:
[----:B------:R-:W-:Y:S05]  /*7f40*/  BSYNC.RECONVERGENT B1 ;  /* 0x0000000000017941 */ /* 0x000fea0003800200 */
.L_x_105:
[----:B------:R-:W0:Y:S01]  /*7f50*/  MUFU.RCP64H R41, R39 ;  /* 0x0000002700297308 */ /* 0x000e220000001800 */
[----:B------:R-:W-:Y:S01]  /*7f60*/  MOV R40, 0x1 ;  /* 0x0000000100287802 */ /* 0x000fe20000000f00 */
[----:B------:R-:W-:Y:S01]  /*7f70*/  DMUL R20, R54, R20 ;  /* 0x0000001436147228 */ /* 0x000fe20000000000 */
[----:B------:R-:W-:Y:S01]  /*7f80*/  FSETP.GEU.AND P5, PT, |R93|, 6.5827683646048100446e-37, PT ;  /* 0x036000005d00780b */ /* 0x000fe20003fae200 */
[----:B------:R-:W-:Y:S06]  /*7f90*/  BSSY.RECONVERGENT B1, `(.L_x_107) ;  /* 0x0000016000017945 */ /* 0x000fec0003800200 */
[----:B------:R-:W-:-:S02]  /*7fa0*/  DFMA R16, R52, R20, R16 ;  /* 0x000000143410722b */ /* 0x000fc40000000010 */
[----:B0-----:R-:W-:-:S06]  /*7fb0*/  DFMA R42, -R38, R40, 1 ;  /* 0x3ff00000262a742b */ /* 0x001fcc0000000128 */
[----:B------:R-:W-:Y:S02]  /*7fc0*/  DADD R152, RZ, R16 ;  /* 0x00000000ff987229 */ /* 0x000fe40000000010 */
        /* <DEDUP_REMOVED lines=18> */
.L_x_108:
[----:B------:R-:W-:Y:S05]  /*80f0*/  BSYNC.RECONVERGENT B1 ;  /* 0x0000000000017941 */ /* 0x000fea0003800200 */
.L_x_107:
        /* <DEDUP_REMOVED lines=21> */
.L_x_110:
[----:B------:R-:W-:Y:S05]  /*8250*/  BSYNC.RECONVERGENT B1 ;  /* 0x0000000000017941 */ /* 0x000fea0003800200 */
.L_x_109:
[----:B------:R-:W0:Y:S01]  /*8260*/  MUFU.RCP64H R17, R39 ;  /* 0x0000002700117308 */ /* 0x000e220000001800 */
[----:B------:R-:W-:Y:S01]  /*8270*/  MOV R16, 0x1 ;  /* 0x0000000100107802 */ /* 0x000fe20000000f00 */
[C---:B------:R-:W-:Y:S01]  /*8280*/  DMUL R158, R18.reuse, R158 ;  /* 0x0000009e129e7228 */ /* 0x040fe20000000000 */
        /* <DEDUP_REMOVED lines=23> */
.L_x_112:
[----:B------:R-:W-:Y:S05]  /*8400*/  BSYNC.RECONVERGENT B1 ;  /* 0x0000000000017941 */ /* 0x000fea0003800200 */
.L_x_111:
        /* <DEDUP_REMOVED lines=21> */
.L_x_114:
[----:B------:R-:W-:Y:S05]  /*8560*/  BSYNC.RECONVERGENT B1 ;  /* 0x0000000000017941 */ /* 0x000fea0003800200 */
.L_x_113:
        /* <DEDUP_REMOVED lines=26> */
.L_x_116:
[----:B------:R-:W-:Y:S05]  /*8710*/  BSYNC.RECONVERGENT B1 ;  /* 0x0000000000017941 */ /* 0x000fea0003800200 */
.L_x_115:
        /* <DEDUP_REMOVED lines=21> */
.L_x_118:
[----:B------:R-:W-:Y:S05]  /*8870*/  BSYNC.RECONVERGENT B1 ;  /* 0x0000000000017941 */ /* 0x000fea0003800200 */
.L_x_117:
        /* <DEDUP_REMOVED lines=26> */
.L_x_120:
[----:B------:R-:W-:Y:S05]  /*8a20*/  BSYNC.RECONVERGENT B1 ;  /* 0x0000000000017941 */ /* 0x000fea0003800200 */
.L_x_119:
        /* <DEDUP_REMOVED lines=21> */
.L_x_122:
[----:B------:R-:W-:Y:S05]  /*8b80*/  BSYNC.RECONVERGENT B1 ;  /* 0x0000000000017941 */ /* 0x000fea0003800200 */
.L_x_121:
[----:B------:R-:W0:Y:S01]  /*8b90*/  MUFU.RCP64H R41, R39 ;  /* 0x0000002700297308 */ /* 0x000e220000001800 */
[----:B------:R-:W-:Y:S01]  /*8ba0*/  MOV R40, 0x1 ;  /* 0x0000000100287802 */ /* 0x000fe20000000f00 */
[C---:B------:R-:W-:Y:S01]  /*8bb0*/  DMUL R158, R18.reuse, R158 ;  /* 0x0000009e129e7228 */ /* 0x040fe20000000000 */
[----:B------:R-:W-:Y:S01]  /*8bc0*/  FSETP.GEU.AND P5, PT, |R79|, 6.5827683646048100446e-37, PT ;  /* 0x036000004f00780b */ /* 0x000fe20003fae200 */
[----:B------:R-:W-:Y:S06]  /*8bd0*/  BSSY.RECONVERGENT B1, `(.L_x_123) ;  /* 0x0000017000017945 */ /* 0x000fec0003800200 */
[----:B------:R-:W-:-:S02]  /*8be0*/  DFMA R158, R18, R16, R158 ;  /* 0x00000010129e722b */ /* 0x000fc4000000009e */
[----:B0-----:R-:W-:-:S06]  /*8bf0*/  DFMA R42, -R38, R40, 1 ;  /* 0x3ff00000262a742b */ /* 0x001fcc0000000128 */
[----:B------:R-:W-:Y:S02]  /*8c00*/  DFMA R46, R52, R20, R158 ;  /* 0x00000014342e722b */ /* 0x000fe4000000009e */
[----:B------:R-:W-:-:S06]  /*8c10*/  DFMA R42, R42, R42, R42 ;  /* 0x0000002a2a2a722b */ /* 0x000fcc000000002a */
[----:B------:R-:W-:Y:S02]  /*8c20*/  DADD R46, RZ, R46 ;  /* 0x00000000ff2e7229 */ /* 0x000fe4000000002e */
        /* <DEDUP_REMOVED lines=17> */
.L_x_124:
[----:B------:R-:W-:Y:S05]  /*8d40*/  BSYNC.RECONVERGENT B1 ;  /* 0x0000000000017941 */ /* 0x000fea0003800200 */
.L_x_123:
        /* <DEDUP_REMOVED lines=21> */
.L_x_126:
[----:B------:R-:W-:Y:S05]  /*8ea0*/  BSYNC.RECONVERGENT B1 ;  /* 0x0000000000017941 */ /* 0x000fea0003800200 */
.L_x_125:
[----:B------:R-:W0:Y:S01]  /*8eb0*/  MUFU.RCP64H R17, R39 ;  /* 0x0000002700117308 */ /* 0x000e220000001800 */
[----:B------:R-:W-:Y:S01]  /*8ec0*/  MOV R16, 0x1 ;  /* 0x0000000100107802 */ /* 0x000fe20000000f00 */
[----:B------:R-:W-:Y:S01]  /*8ed0*/  DMUL R158, R18, R158 ;  /* 0x0000009e129e7228 */ /* 0x000fe20000000000 */
        /* <DEDUP_REMOVED lines=10> */
[----:B------:R-:W-:-:S08]  /*8f80*/  DFMA R44, R18, R40, R158 ;  /* 0x00000028122c722b */ /* 0x000fd0000000009e */
[----:B------:R-:W-:Y:S01]  /*8f90*/  FFMA R0, RZ, R39, R17 ;  /* 0x00000027ff007223 */ /* 0x000fe20000000011 */
[----:B------:R-:W-:-:S04]  /*8fa0*/  DADD R44, RZ, R44 ;  /* 0x00000000ff2c7229 */ /* 0x000fc8000000002c */
        /* <DEDUP_REMOVED lines=10> */
.L_x_128:
[----:B------:R-:W-:Y:S05]  /*9050*/  BSYNC.RECONVERGENT B1 ;  /* 0x0000000000017941 */ /* 0x000fea0003800200 */
.L_x_127:
        /* <DEDUP_REMOVED lines=21> */
.L_x_130:
[----:B------:R-:W-:Y:S05]  /*91b0*/  BSYNC.RECONVERGENT B1 ;  /* 0x0000000000017941 */ /* 0x000fea0003800200 */
.L_x_129:
        /* <DEDUP_REMOVED lines=26> */
.L_x_132:
[----:B------:R-:W-:Y:S05]  /*9360*/  BSYNC.RECONVERGENT B1 ;  /* 0x0000000000017941 */ /* 0x000fea0003800200 */
.L_x_131:
        /* <DEDUP_REMOVED lines=21> */
.L_x_134:
[----:B------:R-:W-:Y:S05]  /*94c0*/  BSYNC.RECONVERGENT B1 ;  /* 0x0000000000017941 */ /* 0x000fea0003800200 */
.L_x_133:
        /* <DEDUP_REMOVED lines=26> */
.L_x_136:
[----:B------:R-:W-:Y:S05]  /*9670*/  BSYNC.RECONVERGENT B1 ;  /* 0x0000000000017941 */ /* 0x000fea0003800200 */
.L_x_135:
        /* <DEDUP_REMOVED lines=21> */
.L_x_138:
[----:B------:R-:W-:Y:S05]  /*97d0*/  BSYNC.RECONVERGENT B1 ;  /* 0x0000000000017941 */ /* 0x000fea0003800200 */
.L_x_137:
[----:B------:R-:W-:Y:S01]  /*97e0*/  DMUL R158, R18, R158 ;  /* 0x0000009e129e7228 */ /* 0x000fe20000000000 */
[----:B------:R-:W-:Y:S01]  /*97f0*/  HFMA2 R177, -RZ, RZ, 2, 0 ;  /* 0x40000000ffb17431 */ /* 0x000fe200000001ff */
[----:B------:R-:W-:Y:S01]  /*9800*/  BSSY.RECONVERGENT B0, `(.L_x_139) ;  /* 0x000000a000007945 */ /* 0x000fe20003800200 */
[----:B------:R-:W-:Y:S01]  /*9810*/  IMAD.MOV.U32 R176, RZ, RZ, RZ ;  /* 0x000000ffffb07224 */ /* 0x000fe200078e00ff */
[----:B------:R-:W-:-:S04]  /*9820*/  MOV R0, 0x98a0 ;  /* 0x000098a000007802 */ /* 0x000fc80000000f00 */
[----:B------:R-:W-:Y:S02]  /*9830*/  DFMA R158, R18, R16, R158 ;  /* 0x00000010129e722b */ /* 0x000fe4000000009e */
[----:B------:R-:W-:-:S06]  /*9840*/  DADD R16, -RZ, |R118| ;  /* 0x00000000ff107229 */ /* 0x000fcc0000000576 */
[----:B------:R-:W-:-:S04]  /*9850*/  DFMA R158, R52, R20, R158 ;  /* 0x00000014349e722b */ /* 0x000fc8000000009e */
[----:B------:R-:W-:Y:S01]  /*9860*/  MOV R170, R16 ;  /* 0x0000001000aa7202 */ /* 0x000fe20000000f00 */
[----:B------:R-:W-:-:S03]  /*9870*/  IMAD.MOV.U32 R154, RZ, RZ, R17 ;  /* 0x000000ffff9a7224 */ /* 0x000fc600078e0011 */
[----:B------:R-:W-:-:S11]  /*9880*/  DADD R168, RZ, R158 ;  /* 0x00000000ffa87229 */ /* 0x000fd6000000009e */
[----:B------:R-:W-:Y:S05]  /*9890*/  CALL.REL.NOINC `($_Z7kernelKPddddddddPKdS1_S1_S1_iS1_S1_S1_S1_S1_S1_S1_PKiS1_S1_iiS1_d$__internal_accurate_pow) ;  /* 0x00000050003c7944 */ /* 0x000fea0003c00000 */
[----:B------:R-:W-:Y:S05]  /*98a0*/  BSYNC.RECONVERGENT B0 ;  /* 0x0000000000007941 */ /* 0x000fea0003800200 */
.L_x_139:
[----:B------:R-:W-:Y:S01]  /*98b0*/  ISETP.NE.AND P5, PT, R224, RZ, PT ;  /* 0x000000ffe000720c */ /* 0x000fe20003fa5270 */
[----:B------:R-:W-:Y:S01]  /*98c0*/  DADD R16, R118, 2 ;  /* 0x4000000076107429 */ /* 0x000fe20000000000 */
[----:B------:R-:W-:Y:S01]  /*98d0*/  FSEL R38, R191, RZ, P2 ;  /* 0x000000ffbf267208 */ /* 0x000fe20001000000 */
[----:B------:R-:W-:Y:S01]  /*98e0*/  BSSY.RECONVERGENT B1, `(.L_x_140) ;  /* 0x000001e000017945 */ /* 0x000fe20003800200 */
[----:B------:R-:W-:Y:S02]  /*98f0*/  FSEL R190, R190, RZ, P2 ;  /* 0x000000ffbebe7208 */ /* 0x000fe40001000000 */
[----:B------:R-:W-:Y:S02]  /*9900*/  FSEL R19, R38, +QNAN , P4 ;  /* 0x7ff0000026137808 */ /* 0x000fe40002000000 */
[----:B------:R-:W-:-:S05]  /*9910*/  FSETP.GEU.AND P2, PT, |R95|, 6.5827683646048100446e-37, PT ;  /* 0x036000005f00780b */ /* 0x000fca0003f4e200 */
[----:B------:R-:W-:Y:S02]  /*9920*/  @!P5 FSEL R38, R17, R19, !P1 ;  /* 0x000000131126d208 */ /* 0x000fe40004800000 */
[----:B------:R-:W-:Y:S02]  /*9930*/  FSEL R19, R190, RZ, P4 ;  /* 0x000000ffbe137208 */ /* 0x000fe40002000000 */
[----:B------:R-:W-:Y:S02]  /*9940*/  FSEL R39, R38, 1.875, P3 ;  /* 0x3ff0000026277808 */ /* 0x000fe40001800000 */
[----:B------:R-:W-:Y:S01]  /*9950*/  @!P5 FSEL R190, R16, R19, !P1 ;  /* 0x0000001310bed208 */ /* 0x000fe20004800000 */
[----:B------:R-:W-:Y:S01]  /*9960*/  IMAD.MOV.U32 R16, RZ, RZ, 0x1 ;  /* 0x00000001ff107424 */ /* 0x000fe200078e00ff */
[----:B------:R-:W0:Y:S02]  /*9970*/  MUFU.RCP64H R17, R39 ;  /* 0x0000002700117308 */ /* 0x000e240000001800 */
        /* <DEDUP_REMOVED lines=20> */
.L_x_141:
[----:B------:R-:W-:Y:S05]  /*9ac0*/  BSYNC.RECONVERGENT B1 ;  /* 0x0000000000017941 */ /* 0x000fea0003800200 */
.L_x_140:
[----:B------:R-:W0:Y:S01]  /*9ad0*/  LDC.64 R154, c[0x0][0x390] ;  /* 0x0000e400ff9a7b82 */ /* 0x000e220000000a00 */
[----:B------:R-:W0:Y:S01]  /*9ae0*/  MUFU.RCP64H R17, UR9 ;  /* 0x0000000900117d08 */ /* 0x000e220008001800 */
[----:B------:R-:W-:Y:S01]  /*9af0*/  IMAD.MOV.U32 R16, RZ, RZ, 0x1 ;  /* 0x00000001ff107424 */ /* 0x000fe200078e00ff */
[----:B------:R-:W-:Y:S01]  /*9b00*/  FSETP.GEU.AND P2, PT, |R51|, 6.5827683646048100446e-37, PT ;  /* 0x036000003300780b */ /* 0x000fe20003f4e200 */
[----:B------:R-:W-:Y:S04]  /*9b10*/  BSSY.RECONVERGENT B1, `(.L_x_142) ;  /* 0x0000015000017945 */ /* 0x000fe80003800200 */
        /* <DEDUP_REMOVED lines=12> */
[----:B------:R-:W-:Y:S02]  /*9be0*/  MOV R165, R51 ;  /* 0x0000003300a57202 */ /* 0x000fe40000000f00 */
[----:B------:R-:W-:Y:S02]  /*9bf0*/  MOV R164, RZ ;  /* 0x000000ff00a47202 */ /* 0x000fe40000000f00 */
[----:B------:R-:W-:Y:S01]  /*9c00*/  MOV R0, 0x9c40 ;  /* 0x00009c4000007802 */ /* 0x000fe20000000f00 */
[----:B0-----:R-:W-:Y:S02]  /*9c10*/  IMAD.U32 R154, RZ, RZ, UR10 ;  /* 0x0000000aff9a7e24 */ /* 0x001fe4000f8e00ff */
[----:B------:R-:W-:-:S07]  /*9c20*/  IMAD.U32 R155, RZ, RZ, UR11 ;  /* 0x0000000bff9b7e24 */ /* 0x000fce000f8e00ff */
[----:B------:R-:W-:Y:S05]  /*9c30*/  CALL.REL.NOINC `($__internal_1_$__cuda_sm20_div_rn_f64_full) ;  /* 0x00000044000c7944 */ /* 0x000fea0003c00000 */
[----:B------:R-:W-:Y:S02]  /*9c40*/  IMAD.MOV.U32 R20, RZ, RZ, R158 ;  /* 0x000000ffff147224 */ /* 0x000fe400078e009e */
[----:B------:R-:W-:-:S07]  /*9c50*/  IMAD.MOV.U32 R21, RZ, RZ, R159 ;  /* 0x000000ffff157224 */ /* 0x000fce00078e009f */
.L_x_143:
[----:B------:R-:W-:Y:S05]  /*9c60*/  BSYNC.RECONVERGENT B1 ;  /* 0x0000000000017941 */ /* 0x000fea0003800200 */
.L_x_142:
[----:B------:R-:W0:Y:S01]  /*9c70*/  LDC.64 R50, c[0x0][0x398] ;  /* 0x0000e600ff327b82 */ /* 0x000e220000000a00 */
[----:B------:R-:W0:Y:S01]  /*9c80*/  MUFU.RCP64H R17, UR16 ;  /* 0x0000001000117d08 */ /* 0x000e220008001800 */
        /* <DEDUP_REMOVED lines=16> */
[----:B------:R-:W-:Y:S01]  /*9d90*/  MOV R0, 0x9de0 ;  /* 0x00009de000007802 */ /* 0x000fe20000000f00 */
[----:B------:R-:W-:Y:S02]  /*9da0*/  IMAD.MOV.U32 R164, RZ, RZ, RZ ;  /* 0x000000ffffa47224 */ /* 0x000fe400078e00ff */
[----:B0-----:R-:W-:Y:S01]  /*9db0*/  IMAD.U32 R154, RZ, RZ, UR10 ;  /* 0x0000000aff9a7e24 */ /* 0x001fe2000f8e00ff */
[----:B------:R-:W-:-:S07]  /*9dc0*/  MOV R155, UR11 ;  /* 0x0000000b009b7c02 */ /* 0x000fce0008000f00 */
[----:B------:R-:W-:Y:S05]  /*9dd0*/  CALL.REL.NOINC `($__internal_1_$__cuda_sm20_div_rn_f64_full) ;  /* 0x0000004000a47944 */ /* 0x000fea0003c00000 */
[----:B------:R-:W-:Y:S01]  /*9de0*/  IMAD.MOV.U32 R16, RZ, RZ, R158 ;  /* 0x000000ffff107224 */ /* 0x000fe200078e009e */
[----:B------:R-:W-:-:S07]  /*9df0*/  MOV R17, R159 ;  /* 0x0000009f00117202 */ /* 0x000fce0000000f00 */
.L_x_145:
[----:B------:R-:W-:Y:S05]  /*9e00*/  BSYNC.RECONVERGENT B1 ;  /* 0x0000000000017941 */ /* 0x000fea0003800200 */
.L_x_144:
        /* <DEDUP_REMOVED lines=22> */
.L_x_147:
[----:B------:R-:W-:Y:S05]  /*9f70*/  BSYNC.RECONVERGENT B1 ;  /* 0x0000000000017941 */ /* 0x000fea0003800200 */
.L_x_146:
        /* <DEDUP_REMOVED lines=12> */
[----:B------:R-:W-:-:S08]  /*a040*/  DMUL R52, R50, R158 ;  /* 0x0000009e32347228 */ /* 0x000fd00000000000 */
[----:B------:R-:W-:Y:S01]  /*a050*/  FFMA R0, RZ, R39, R21 ;  /* 0x00000027ff007223 */ /* 0x000fe20000000015 */
[----:B------:R-:W-:-:S04]  /*a060*/  DFMA R52, R50, R18, R52 ;  /* 0x000000123234722b */ /* 0x000fc80000000034 */
        /* <DEDUP_REMOVED lines=10> */
.L_x_149:
[----:B------:R-:W-:Y:S05]  /*a110*/  BSYNC.RECONVERGENT B1 ;  /* 0x0000000000017941 */ /* 0x000fea0003800200 */
.L_x_148:
[----:B------:R-:W0:Y:S01]  /*a120*/  MUFU.RCP64H R19, R39 ;  /* 0x0000002700137308 */ /* 0x000e220000001800 */
[----:B------:R-:W-:Y:S01]  /*a130*/  IMAD.MOV.U32 R18, RZ, RZ, 0x1 ;  /* 0x00000001ff127424 */ /* 0x000fe200078e00ff */
[----:B------:R-:W-:Y:S01]  /*a140*/  FSETP.GEU.AND P2, PT, |R93|, 6.5827683646048100446e-37, PT ;  /* 0x036000005d00780b */ /* 0x000fe20003f4e200 */
[----:B------:R-:W-:Y:S01]  /*a150*/  DFMA R52, R20, R16, R52 ;  /* 0x000000101434722b */ /* 0x000fe20000000034 */
[----:B------:R-:W-:Y:S07]  /*a160*/  BSSY.RECONVERGENT B1, `(.L_x_150) ;  /* 0x0000015000017945 */ /* 0x000fee0003800200 */
[----:B------:R-:W-:-:S02]  /*a170*/  DADD R152, R152, R52 ;  /* 0x0000000098987229 */ /* 0x000fc40000000034 */
        /* <DEDUP_REMOVED lines=19> */
.L_x_151:
[----:B------:R-:W-:Y:S05]  /*a2b0*/  BSYNC.RECONVERGENT B1 ;  /* 0x0000000000017941 */ /* 0x000fea0003800200 */
.L_x_150:
        /* <DEDUP_REMOVED lines=21> */
.L_x_153:
[----:B------:R-:W-:Y:S05]  /*a410*/  BSYNC.RECONVERGENT B1 ;  /* 0x0000000000017941 */ /* 0x000fea0003800200 */
.L_x_152:
[----:B------:R-:W0:Y:S01]  /*a420*/  MUFU.RCP64H R53, R39 ;  /* 0x0000002700357308 */ /* 0x000e220000001800 */
[----:B------:R-:W-:Y:S01]  /*a430*/  IMAD.MOV.U32 R52, RZ, RZ, 0x1 ;  /* 0x00000001ff347424 */ /* 0x000fe200078e00ff */
[C---:B------:R-:W-:Y:S01]  /*a440*/  DMUL R158, R50.reuse, R158 ;  /* 0x0000009e329e7228 */ /* 0x040fe20000000000 */
[----:B------:R-:W-:Y:S01]  /*a450*/  FSETP.GEU.AND P2, PT, |R91|, 6.5827683646048100446e-37, PT ;  /* 0x036000005b00780b */ /* 0x000fe20003f4e200 */
[----:B------:R-:W-:Y:S06]  /*a460*/  BSSY.RECONVERGENT B1, `(.L_x_154) ;  /* 0x0000016000017945 */ /* 0x000fec0003800200 */
[----:B------:R-:W-:-:S02]  /*a470*/  DFMA R158, R50, R18, R158 ;  /* 0x00000012329e722b */ /* 0x000fc4000000009e */
[----:B0-----:R-:W-:-:S06]  /*a480*/  DFMA R154, -R38, R52, 1 ;  /* 0x3ff00000269a742b */ /* 0x001fcc0000000134 */
[----:B------:R-:W-:Y:S02]  /*a490*/  DADD R58, R58, R158 ;  /* 0x000000003a3a7229 */ /* 0x000fe4000000009e */
        /* <DEDUP_REMOVED lines=18> */
.L_x_155:
[----:B------:R-:W-:Y:S05]  /*a5c0*/  BSYNC.RECONVERGENT B1 ;  /* 0x0000000000017941 */ /* 0x000fea0003800200 */
.L_x_154:
        /* <DEDUP_REMOVED lines=21> */
.L_x_157:
[----:B------:R-:W-:Y:S05]  /*a720*/  BSYNC.RECONVERGENT B1 ;  /* 0x0000000000017941 */ /* 0x000fea0003800200 */
.L_x_156:
        /* <DEDUP_REMOVED lines=26> */
.L_x_159:
[----:B------:R-:W-:Y:S05]  /*a8d0*/  BSYNC.RECONVERGENT B1 ;  /* 0x0000000000017941 */ /* 0x000fea0003800200 */
.L_x_158:
        /* <DEDUP_REMOVED lines=21> */
.L_x_161:
[----:B------:R-:W-:Y:S05]  /*aa30*/  BSYNC.RECONVERGENT B1 ;  /* 0x0000000000017941 */ /* 0x000fea0003800200 */
.L_x_160:
        /* <DEDUP_REMOVED lines=26> */
.L_x_163:
[----:B------:R-:W-:Y:S05]  /*abe0*/  BSYNC.RECONVERGENT B1 ;  /* 0x0000000000017941 */ /* 0x000fea0003800200 */
.L_x_162:
        /* <DEDUP_REMOVED lines=21> */
.L_x_165:
[----:B------:R-:W-:Y:S05]  /*ad40*/  BSYNC.RECONVERGENT B1 ;  /* 0x0000000000017941 */ /* 0x000fea0003800200 */
.L_x_164:
[----:B------:R-:W0:Y:S01]  /*ad50*/  MUFU.RCP64H R19, R39 ;  /* 0x0000002700137308 */ /* 0x000e220000001800 */
[----:B------:R-:W-:Y:S01]  /*ad60*/  IMAD.MOV.U32 R18, RZ, RZ, 0x1 ;  /* 0x00000001ff127424 */ /* 0x000fe200078e00ff */
[C---:B------:R-:W-:Y:S01]  /*ad70*/  DMUL R158, R50.reuse, R158 ;  /* 0x0000009e329e7228 */ /* 0x040fe20000000000 */
[----:B------:R-:W-:Y:S01]  /*ad80*/  FSETP.GEU.AND P2, PT, |R79|, 6.5827683646048100446e-37, PT ;  /* 0x036000004f00780b */ /* 0x000fe20003f4e200 */
[----:B------:R-:W-:Y:S06]  /*ad90*/  BSSY.RECONVERGENT B1, `(.L_x_166) ;  /* 0x0000017000017945 */ /* 0x000fec0003800200 */
[----:B------:R-:W-:-:S02]  /*ada0*/  DFMA R158, R50, R52, R158 ;  /* 0x00000034329e722b */ /* 0x000fc4000000009e */
[----:B0-----:R-:W-:-:S06]  /*adb0*/  DFMA R154, -R38, R18, 1 ;  /* 0x3ff00000269a742b */ /* 0x001fcc0000000112 */
[----:B------:R-:W-:Y:S02]  /*adc0*/  DFMA R52, R20, R16, R158 ;  /* 0x000000101434722b */ /* 0x000fe4000000009e */
[----:B------:R-:W-:-:S06]  /*add0*/  DFMA R154, R154, R154, R154 ;  /* 0x0000009a9a9a722b */ /* 0x000fcc000000009a */
[----:B------:R-:W-:Y:S02]  /*ade0*/  DADD R52, R46, R52 ;  /* 0x000000002e347229 */ /* 0x000fe40000000034 */
        /* <DEDUP_REMOVED lines=17> */
.L_x_167:
[----:B------:R-:W-:Y:S05]  /*af00*/  BSYNC.RECONVERGENT B1 ;  /* 0x0000000000017941 */ /* 0x000fea0003800200 */
.L_x_166:
        /* <DEDUP_REMOVED lines=21> */
.L_x_169:
[----:B------:R-:W-:Y:S05]  /*b060*/  BSYNC.RECONVERGENT B1 ;  /* 0x0000000000017941 */ /* 0x000fea0003800200 */
.L_x_168:
        /* <DEDUP_REMOVED lines=26> */
.L_x_171:
[----:B------:R-:W-:Y:S05]  /*b210*/  BSYNC.RECONVERGENT B1 ;  /* 0x0000000000017941 */ /* 0x000fea0003800200 */
.L_x_170:
        /* <DEDUP_REMOVED lines=21> */
.L_x_173:
[----:B------:R-:W-:Y:S05]  /*b370*/  BSYNC.RECONVERGENT B1 ;  /* 0x0000000000017941 */ /* 0x000fea0003800200 */
.L_x_172:
        /* <DEDUP_REMOVED lines=26> */
.L_x_175:
[----:B------:R-:W-:Y:S05]  /*b520*/  BSYNC.RECONVERGENT B1 ;  /* 0x0000000000017941 */ /* 0x000fea0003800200 */
.L_x_174:
        /* <DEDUP_REMOVED lines=21> */
.L_x_177:
[----:B------:R-:W-:Y:S05]  /*b680*/  BSYNC.RECONVERGENT B1 ;  /* 0x0000000000017941 */ /* 0x000fea0003800200 */
.L_x_176:
        /* <DEDUP_REMOVED lines=26> */
.L_x_179:
[----:B------:R-:W-:Y:S05]  /*b830*/  BSYNC.RECONVERGENT B1 ;  /* 0x0000000000017941 */ /* 0x000fea0003800200 */
.L_x_178:
        /* <DEDUP_REMOVED lines=21> */
.L_x_181:
[----:B------:R-:W-:Y:S05]  /*b990*/  BSYNC.RECONVERGENT B1 ;  /* 0x0000000000017941 */ /* 0x000fea0003800200 */
.L_x_180:
[----:B------:R-:W2:Y:S01]  /*b9a0*/  LDL R0, [R218] ;  /* 0x00000000da007983 */ /* 0x000ea20000100800 */
[----:B------:R-:W-:Y:S01]  /*b9b0*/  DMUL R158, R50, R158 ;  /* 0x0000009e329e7228 */ /* 0x000fe20000000000 */
[----:B------:R-:W0:Y:S01]  /*b9c0*/  LDCU UR5, c[0x0][0x364] ;  /* 0x00006c80ff0577ac */ /* 0x000e220008000800 */
[C---:B------:R-:W-:Y:S01]  /*b9d0*/  DFMA R24, R126.reuse, R152, R24 ;  /* 0x000000987e18722b */ /* 0x040fe20000000018 */
[----:B------:R-:W1:Y:S01]  /*b9e0*/  S2R R155, SR_CgaCtaId ;  /* 0x00000000009b7919 */ /* 0x000e620000008800 */
[C---:B------:R-:W-:Y:S02]  /*b9f0*/  DFMA R36, R126.reuse, R58, R36 ;  /* 0x0000003a7e24722b */ /* 0x040fe40000000024 */
[----:B------:R-:W-:Y:S01]  /*ba00*/  DFMA R34, R126, R54, R34 ;  /* 0x000000367e22722b */ /* 0x000fe20000000022 */
[----:B------:R-:W0:Y:S01]  /*ba10*/  S2R R38, SR_TID.X ;  /* 0x0000000000267919 */ /* 0x000e220000002100 */
[----:B------:R-:W-:Y:S02]  /*ba20*/  DFMA R158, R50, R42, R158 ;  /* 0x0000002a329e722b */ /* 0x000fe4000000009e */
[C---:B------:R-:W-:Y:S01]  /*ba30*/  DFMA R32, R126.reuse, R48, R32 ;  /* 0x000000307e20722b */ /* 0x040fe20000000020 */
[----:B------:R-:W0:Y:S01]  /*ba40*/  S2R R39, SR_TID.Y ;  /* 0x0000000000277919 */ /* 0x000e220000002200 */
[----:B------:R-:W-:-:S02]  /*ba50*/  DFMA R22, R126, R52, R22 ;  /* 0x000000347e16722b */ /* 0x000fc40000000016 */
[----:B------:R-:W-:Y:S02]  /*ba60*/  DFMA R26, R126, R44, R26 ;  /* 0x0000002c7e1a722b */ /* 0x000fe4000000001a */
[----:B------:R-:W-:Y:S02]  /*ba70*/  DFMA R158, R20, R16, R158 ;  /* 0x00000010149e722b */ /* 0x000fe4000000009e */
[C---:B------:R-:W-:Y:S02]  /*ba80*/  DFMA R46, R126.reuse, R46, R56 ;  /* 0x0000002e7e2e722b */ /* 0x040fe40000000038 */
[----:B------:R-:W-:-:S04]  /*ba90*/  DFMA R30, R126, R40, R30 ;  /* 0x000000287e1e722b */ /* 0x000fc8000000001e */
[----:B------:R-:W-:-:S08]  /*baa0*/  DADD R158, R168, R158 ;  /* 0x00000000a89e7229 */ /* 0x000fd0000000009e */
[----:B------:R-:W-:Y:S01]  /*bab0*/  DFMA R28, R126, R158, R28 ;  /* 0x0000009e7e1c722b */ /* 0x000fe2000000001c */
[----:B--2---:R2:W3:Y:S02]  /*bac0*/  I2F.F64 R18, R0 ;  /* 0x0000000000127312 */ /* 0x0044e40000201c00 */
[----:B--2---:R-:W-:-:S04]  /*bad0*/  MOV R0, 0x400 ;  /* 0x0000040000007802 */ /* 0x004fc80000000f00 */
[----:B-1----:R-:W-:Y:S01]  /*bae0*/  LEA R17, R155, R0, 0x18 ;  /* 0x000000009b117211 */ /* 0x002fe200078ec0ff */
[----:B0-----:R-:W-:Y:S01]  /*baf0*/  IMAD R0, R38, UR5, R39 ;  /* 0x0000000526007c24 */ /* 0x001fe2000f8e0227 */
[----:B---3--:R-:W-:-:S03]  /*bb00*/  DMUL R18, R230, R18 ;  /* 0x00000012e6127228 */ /* 0x008fc60000000000 */
[----:B------:R-:W-:-:S05]  /*bb10*/  IMAD R17, R0, 0x48, R17 ;  /* 0x0000004800117824 */ /* 0x000fca00078e0211 */
[-C--:B------:R-:W-:Y:S02]  /*bb20*/  DFMA R134, R24, R18.reuse, R134 ;  /* 0x000000121886722b */ /* 0x080fe40000000086 */
[-C--:B------:R-:W-:Y:S02]  /*bb30*/  DFMA R136, R36, R18.reuse, R136 ;  /* 0x000000122488722b */ /* 0x080fe40000000088 */
[-C--:B------:R-:W-:Y:S02]  /*bb40*/  DFMA R138, R34, R18.reuse, R138 ;  /* 0x00000012228a722b */ /* 0x080fe4000000008a */
[-C--:B------:R-:W-:Y:S01]  /*bb50*/  DFMA R140, R32, R18.reuse, R140 ;  /* 0x00000012208c722b */ /* 0x080fe2000000008c */
[----:B------:R2:W-:Y:S01]  /*bb60*/  STS.64 [R17], R134 ;  /* 0x0000008611007388 */ /* 0x0005e20000000a00 */
[-C--:B------:R-:W-:Y:S02]  /*bb70*/  DFMA R142, R22, R18.reuse, R142 ;  /* 0x00000012168e722b */ /* 0x080fe4000000008e */
[-C--:B------:R-:W-:Y:S01]  /*bb80*/  DFMA R144, R26, R18.reuse, R144 ;  /* 0x000000121a90722b */ /* 0x080fe20000000090 */
[----:B------:R2:W-:Y:S01]  /*bb90*/  STS.64 [R17+0x8], R136 ;  /* 0x0000088811007388 */ /* 0x0005e20000000a00 */
[----:B------:R-:W-:-:S02]  /*bba0*/  DFMA R146, R46, R18, R146 ;  /* 0x000000122e92722b */ /* 0x000fc40000000092 */
[-C--:B------:R-:W-:Y:S01]  /*bbb0*/  DFMA R148, R30, R18.reuse, R148 ;  /* 0x000000121e94722b */ /* 0x080fe20000000094 */
[----:B------:R2:W-:Y:S01]  /*bbc0*/  STS.64 [R17+0x10], R138 ;  /* 0x0000108a11007388 */ /* 0x0005e20000000a00 */
[----:B------:R-:W-:-:S03]  /*bbd0*/  DFMA R150, R28, R18, R150 ;  /* 0x000000121c96722b */ /* 0x000fc60000000096 */
[----:B------:R2:W-:Y:S04]  /*bbe0*/  STS.64 [R17+0x18], R140 ;  /* 0x0000188c11007388 */ /* 0x0005e80000000a00 */
[----:B------:R2:W-:Y:S04]  /*bbf0*/  STS.64 [R17+0x20], R142 ;  /* 0x0000208e11007388 */ /* 0x0005e80000000a00 */
[----:B------:R2:W-:Y:S04]  /*bc00*/  STS.64 [R17+0x28], R144 ;  /* 0x0000289011007388 */ /* 0x0005e80000000a00 */
[----:B------:R2:W-:Y:S04]  /*bc10*/  STS.64 [R17+0x30], R146 ;  /* 0x0000309211007388 */ /* 0x0005e80000000a00 */
[----:B------:R2:W-:Y:S04]  /*bc20*/  STS.64 [R17+0x38], R148 ;  /* 0x0000389411007388 */ /* 0x0005e80000000a00 */
[----:B------:R2:W-:Y:S02]  /*bc30*/  STS.64 [R17+0x40], R150 ;  /* 0x0000409611007388 */ /* 0x0005e40000000a00 */
.L_x_24:
[----:B------:R-:W-:Y:S01]  /*bc40*/  UIADD3 UR4, UPT, UPT, UR4, 0x1, URZ ;  /* 0x0000000104047890 */ /* 0x000fe2000fffe0ff */
[----:B------:R-:W-:Y:S02]  /*bc50*/  VIADD R218, R218, 0x4 ;  /* 0x00000004dada7836 */ /* 0x000fe40000000000 */
[----:B------:R-:W-:Y:S01]  /*bc60*/  VIADD R217, R217, 0x4 ;  /* 0x00000004d9d97836 */ /* 0x000fe20000000000 */
[----:B------:R-:W-:-:S09]  /*bc70*/  UISETP.NE.AND UP0, UPT, UR4, 0x4, UPT ;  /* 0x000000040400788c */ /* 0x000fd2000bf05270 */
[----:B------:R-:W-:Y:S05]  /*bc80*/  BRA.U UP0, `(.L_x_182) ;  /* 0xffffff7100ac7547 */ /* 0x000fea000b83ffff */
[----:B------:R-:W3:Y:S01]  /*bc90*/  LDCU UR4, c[0x0][0x3e0] ;  /* 0x00007c00ff0477ac */ /* 0x000ee20008000800 */
[----:B------:R-:W-:-:S04]  /*bca0*/  IADD3 R235, PT, PT, R235, 0x1, RZ ;  /* 0x00000001ebeb7810 */ /* 0x000fc80007ffe0ff */
[----:B---3--:R-:W-:-:S13]  /*bcb0*/  ISETP.NE.AND P0, PT, R235, UR4, PT ;  /* 0x00000004eb007c0c */ /* 0x008fda000bf05270 */
[----:B------:R-:W-:Y:S05]  /*bcc0*/  @P0 BRA `(.L_x_183) ;  /* 0xffffff5c00980947 */ /* 0x000fea000383ffff */
.L_x_7:
[----:B------:R-:W3:Y:S01]  /*bcd0*/  LDL.LU R0, [R1+0xb4] ;  /* 0x0000b40001007983 */ /* 0x000ee20000300800 */
[----:B------:R-:W4:Y:S01]  /*bce0*/  LDCU UR8, c[0x0][0x370] ;  /* 0x00006e00ff0877ac */ /* 0x000f220008000800 */
[----:B---3--:R-:W-:-:S05]  /*bcf0*/  VIADD R0, R0, 0x1 ;  /* 0x0000000100007836 */ /* 0x008fca0000000000 */
[----:B------:R3:W-:Y:S01]  /*bd00*/  STL [R1+0xb4], R0 ;  /* 0x0000b40001007387 */ /* 0x0007e20000100800 */
[----:B----4-:R-:W-:-:S13]  /*bd10*/  ISETP.NE.AND P0, PT, R0, UR8, PT ;  /* 0x0000000800007c0c */ /* 0x010fda000bf05270 */
[----:B---3--:R-:W-:Y:S05]  /*bd20*/  @P0 BRA `(.L_x_184) ;  /* 0xffffff5400d40947 */ /* 0x008fea000383ffff */
[----:B0-----:R-:W0:Y:S01]  /*bd30*/  LDCU UR9, c[0x0][0x364] ;  /* 0x00006c80ff0977ac */ /* 0x001e220008000800 */
[----:B--2---:R-:W-:Y:S01]  /*bd40*/  IMAD.MOV.U32 R5, RZ, RZ, 0x3dc6b27f ;  /* 0x3dc6b27fff057424 */ /* 0x004fe200078e00ff */
[----:B------:R-:W-:Y:S01]  /*bd50*/  BAR.SYNC.DEFER_BLOCKING 0x0 ;  /* 0x0000000000007b1d */ /* 0x000fe20000010000 */
[----:B------:R-:W-:Y:S02]  /*bd60*/  IMAD.MOV.U32 R4, RZ, RZ, 0x7f800000 ;  /* 0x7f800000ff047424 */ /* 0x000fe400078e00ff */
[----:B------:R-:W-:Y:S02]  /*bd70*/  HFMA2 R154, -RZ, RZ, 2, 0 ;  /* 0x40000000ff9a7431 */ /* 0x000fe400000001ff */
[----:B------:R-:W-:Y:S01]  /*bd80*/  IMAD.MOV.U32 R170, RZ, RZ, RZ ;  /* 0x000000ffffaa7224 */ /* 0x000fe200078e00ff */
[----:B------:R-:W-:Y:S01]  /*bd90*/  BSSY.RECONVERGENT B0, `(.L_x_185) ;  /* 0x0000024000007945 */ /* 0x000fe20003800200 */
[----:B0-----:R-:W-:-:S04]  /*bda0*/  I2FP.F32.U32 R3, UR9 ;  /* 0x0000000900037c45 */ /* 0x001fc80008201000 */
[C---:B------:R-:W-:Y:S01]  /*bdb0*/  ISETP.GT.U32.AND P0, PT, R3.reuse, 0x7f7fffff, PT ;  /* 0x7f7fffff0300780c */ /* 0x040fe20003f04070 */
[----:B------:R-:W-:-:S05]  /*bdc0*/  VIADD R0, R3, 0xc0cafb0d ;  /* 0xc0cafb0d03007836 */ /* 0x000fca0000000000 */
[----:B------:R-:W-:-:S04]  /*bdd0*/  LOP3.LUT R0, R0, 0xff800000, RZ, 0xc0, !PT ;  /* 0xff80000000007812 */ /* 0x000fc800078ec0ff */
[-C--:B------:R-:W-:Y:S02]  /*bde0*/  IADD3 R2, PT, PT, R3, -R0.reuse, RZ ;  /* 0x8000000003027210 */ /* 0x080fe40007ffe0ff */
[----:B------:R-:W-:-:S03]  /*bdf0*/  I2FP.F32.S32 R0, R0 ;  /* 0x0000000000007245 */ /* 0x000fc60000201400 */
[----:B------:R-:W-:Y:S02]  /*be00*/  FADD R2, R2, -1 ;  /* 0xbf80000002027421 */ /* 0x000fe40000000000 */
[----:B------:R-:W-:Y:S02]  /*be10*/  FFMA R0, R0, 1.1920928955078125e-07, RZ ;  /* 0x3400000000007823 */ /* 0x000fe400000000ff */
[----:B------:R-:W-:-:S04]  /*be20*/  FFMA R5, R2, R5, -0.16845393180847167969 ;  /* 0xbe2c7f3002057423 */ /* 0x000fc80000000005 */
[----:B------:R-:W-:-:S04]  /*be30*/  FFMA R5, R2, R5, 0.1716887056827545166 ;  /* 0x3e2fcf2a02057423 */ /* 0x000fc80000000005 */
[----:B------:R-:W-:-:S04]  /*be40*/  FFMA R5, R2, R5, -0.17900948226451873779 ;  /* 0xbe374e4302057423 */ /* 0x000fc80000000005 */
[----:B------:R-:W-:-:S04]  /*be50*/  FFMA R5, R2, R5, 0.20512372255325317383 ;  /* 0x3e520bf402057423 */ /* 0x000fc80000000005 */
[----:B------:R-:W-:-:S04]  /*be60*/  FFMA R5, R2, R5, -0.24046532809734344482 ;  /* 0xbe763c8b02057423 */ /* 0x000fc80000000005 */
[----:B------:R-:W-:-:S04]  /*be70*/  FFMA R5, R2, R5, 0.28857114911079406738 ;  /* 0x3e93bf9902057423 */ /* 0x000fc80000000005 */
[----:B------:R-:W-:-:S04]  /*be80*/  FFMA R5, R2, R5, -0.36067417263984680176 ;  /* 0xbeb8aa4902057423 */ /* 0x000fc80000000005 */
[----:B------:R-:W-:-:S04]  /*be90*/  FFMA R5, R2, R5, 0.48089820146560668945 ;  /* 0x3ef6384a02057423 */ /* 0x000fc80000000005 */
[----:B------:R-:W-:-:S04]  /*bea0*/  FFMA R5, R2, R5, -0.72134751081466674805 ;  /* 0xbf38aa3b02057423 */ /* 0x000fc80000000005 */
[----:B------:R-:W-:-:S04]  /*beb0*/  FMUL R5, R2, R5 ;  /* 0x0000000502057220 */ /* 0x000fc80000400000 */
[----:B------:R-:W-:-:S04]  /*bec0*/  FMUL R5, R2, R5 ;  /* 0x0000000502057220 */ /* 0x000fc80000400000 */
[----:B------:R-:W-:Y:S02]  /*bed0*/  FFMA R5, R2, 1.4426950216293334961, R5 ;  /* 0x3fb8aa3b02057823 */ /* 0x000fe40000000005 */
[----:B------:R-:W0:Y:S02]  /*bee0*/  S2R R2, SR_TID.X ;  /* 0x0000000000027919 */ /* 0x000e240000002100 */
[----:B------:R-:W-:Y:S01]  /*bef0*/  FADD R0, R0, R5 ;  /* 0x0000000500007221 */ /* 0x000fe20000000000 */
[----:B------:R-:W-:Y:S01]  /*bf00*/  @P0 FFMA R0, R3, R4, +INF ;  /* 0x7f80000003000423 */ /* 0x000fe20000000004 */
[----:B------:R-:W2:Y:S01]  /*bf10*/  S2R R5, SR_CgaCtaId ;  /* 0x0000000000057919 */ /* 0x000ea20000008800 */
[----:B------:R-:W-:Y:S02]  /*bf20*/  MOV R4, 0x400 ;  /* 0x0000040000047802 */ /* 0x000fe40000000f00 */
[----:B------:R3:W4:Y:S01]  /*bf30*/  F2I.FLOOR.NTZ R8, R0 ;  /* 0x0000000000087305 */ /* 0x0007220000207100 */
[----:B------:R-:W0:Y:S01]  /*bf40*/  S2R R3, SR_TID.Y ;  /* 0x0000000000037919 */ /* 0x000e220000002200 */
[----:B---3--:R-:W-:-:S06]  /*bf50*/  MOV R0, 0xbfd0 ;  /* 0x0000bfd000007802 */ /* 0x008fcc0000000f00 */
[----:B----4-:R-:W3:Y:S01]  /*bf60*/  I2F.F64 R6, R8 ;  /* 0x0000000800067312 */ /* 0x010ee20000201c00 */
[----:B--2---:R-:W-:Y:S01]  /*bf70*/  LEA R4, R5, R4, 0x18 ;  /* 0x0000000405047211 */ /* 0x004fe200078ec0ff */
[----:B---3--:R-:W-:Y:S01]  /*bf80*/  IMAD.MOV.U32 R177, RZ, RZ, R7 ;  /* 0x000000ffffb17224 */ /* 0x008fe200078e0007 */
[----:B------:R-:W-:Y:S01]  /*bf90*/  MOV R176, R6 ;  /* 0x0000000600b07202 */ /* 0x000fe20000000f00 */
[----:B0-----:R-:W-:-:S04]  /*bfa0*/  IMAD R5, R2, UR9, R3 ;  /* 0x0000000902057c24 */ /* 0x001fc8000f8e0203 */
[----:B------:R-:W-:-:S07]  /*bfb0*/  IMAD R5, R5, 0x48, R4 ;  /* 0x0000004805057824 */ /* 0x000fce00078e0204 */
[----:B-1---5:R-:W-:Y:S05]  /*bfc0*/  CALL.REL.NOINC `($_Z7kernelKPddddddddPKdS1_S1_S1_iS1_S1_S1_S1_S1_S1_S1_PKiS1_S1_iiS1_d$__internal_accurate_pow) ;  /* 0x0000002800707944 */ /* 0x022fea0003c00000 */
[----:B------:R-:W-:Y:S05]  /*bfd0*/  BSYNC.RECONVERGENT B0 ;  /* 0x0000000000007941 */ /* 0x000fea0003800200 */
.L_x_185:
[----:B------:R-:W-:Y:S01]  /*bfe0*/  ISETP.NE.AND P0, PT, R8, RZ, PT ;  /* 0x000000ff0800720c */ /* 0x000fe20003f05270 */
[----:B------:R-:W-:Y:S03]  /*bff0*/  BSSY.RECONVERGENT B0, `(.L_x_186) ;  /* 0x000002c000007945 */ /* 0x000fe60003800200 */
[----:B------:R-:W-:Y:S02]  /*c000*/  FSEL R190, R190, RZ, P0 ;  /* 0x000000ffbebe7208 */ /* 0x000fe40000000000 */
[----:B------:R-:W-:-:S04]  /*c010*/  FSEL R191, R191, 1.875, P0 ;  /* 0x3ff00000bfbf7808 */ /* 0x000fc80000000000 */
[----:B------:R-:W0:Y:S02]  /*c020*/  F2I.U32.F64.TRUNC R190, R190 ;  /* 0x000000be00be7311 */ /* 0x000e24000030d000 */
[----:B0-----:R-:W-:-:S05]  /*c030*/  IMAD.IADD R0, R190, 0x1, R3 ;  /* 0x00000001be007824 */ /* 0x001fca00078e0203 */
[----:B------:R-:W-:-:S13]  /*c040*/  ISETP.GE.U32.AND P0, PT, R0, UR9, PT ;  /* 0x0000000900007c0c */ /* 0x000fda000bf06070 */
[----:B------:R-:W-:Y:S05]  /*c050*/  @P0 BRA `(.L_x_187) ;  /* 0x0000000000940947 */ /* 0x000fea0003800000 */
[----:B------:R-:W-:Y:S01]  /*c060*/  IMAD R0, R190, 0x48, R5 ;  /* 0x00000048be007824 */ /* 0x000fe200078e0205 */
[----:B------:R-:W-:Y:S04]  /*c070*/  LDS.64 R8, [R5] ;  /* 0x0000000005087984 */ /* 0x000fe80000000a00 */
[----:B------:R-:W0:Y:S04]  /*c080*/  LDS.64 R6, [R0] ;  /* 0x0000000000067984 */ /* 0x000e280000000a00 */
[----:B------:R-:W-:Y:S04]  /*c090*/  LDS.64 R10, [R5+0x8] ;  /* 0x00000800050a7984 */ /* 0x000fe80000000a00 */
[----:B------:R-:W-:Y:S04]  /*c0a0*/  LDS.64 R12, [R5+0x10] ;  /* 0x00001000050c7984 */ /* 0x000fe80000000a00 */
[----:B------:R-:W-:Y:S01]  /*c0b0*/  LDS.64 R14, [R5+0x18] ;  /* 0x00001800050e7984 */ /* 0x000fe20000000a00 */
[----:B0-----:R-:W-:-:S07]  /*c0c0*/  DADD R6, R6, R8 ;  /* 0x0000000006067229 */ /* 0x001fce0000000008 */
[----:B------:R-:W-:Y:S04]  /*c0d0*/  STS.64 [R5], R6 ;  /* 0x0000000605007388 */ /* 0x000fe80000000a00 */
[----:B------:R-:W0:Y:S02]  /*c0e0*/  LDS.64 R8, [R0+0x8] ;  /* 0x0000080000087984 */ /* 0x000e240000000a00 */
[----:B0-----:R-:W-:-:S07]  /*c0f0*/  DADD R8, R8, R10 ;  /* 0x0000000008087229 */ /* 0x001fce000000000a */
[----:B------:R-:W-:Y:S04]  /*c100*/  STS.64 [R5+0x8], R8 ;  /* 0x0000080805007388 */ /* 0x000fe80000000a00 */
[----:B------:R-:W0:Y:S02]  /*c110*/  LDS.64 R10, [R0+0x10] ;  /* 0x00001000000a7984 */ /* 0x000e240000000a00 */
[----:B0-----:R-:W-:-:S07]  /*c120*/  DADD R10, R10, R12 ;  /* 0x000000000a0a7229 */ /* 0x001fce000000000c */
[----:B------:R-:W-:Y:S04]  /*c130*/  STS.64 [R5+0x10], R10 ;  /* 0x0000100a05007388 */ /* 0x000fe80000000a00 */
[----:B------:R-:W0:Y:S02]  /*c140*/  LDS.64 R12, [R0+0x18] ;  /* 0x00001800000c7984 */ /* 0x000e240000000a00 */
[----:B0-----:R-:W-:Y:S02]  /*c150*/  DADD R12, R12, R14 ;  /* 0x000000000c0c7229 */ /* 0x001fe4000000000e */
[----:B------:R-:W-:Y:S05]  /*c160*/  LDS.64 R14, [R5+0x20] ;  /* 0x00002000050e7984 */ /* 0x000fea0000000a00 */
[----:B------:R-:W-:Y:S04]  /*c170*/  STS.64 [R5+0x18], R12 ;  /* 0x0000180c05007388 */ /* 0x000fe80000000a00 */
[----:B------:R-:W0:Y:S02]  /*c180*/  LDS.64 R6, [R0+0x20] ;  /* 0x0000200000067984 */ /* 0x000e240000000a00 */
[----:B0-----:R-:W-:-:S02]  /*c190*/  DADD R6, R6, R14 ;  /* 0x0000000006067229 */ /* 0x001fc4000000000e */
        /* <DEDUP_REMOVED lines=15> */
[----:B0-----:R-:W-:-:S07]  /*c290*/  DADD R6, R6, R14 ;  /* 0x0000000006067229 */ /* 0x001fce000000000e */
[----:B------:R0:W-:Y:S04]  /*c2a0*/  STS.64 [R5+0x40], R6 ;  /* 0x0000400605007388 */ /* 0x0001e80000000a00 */
.L_x_187:
[----:B------:R-:W-:Y:S05]  /*c2b0*/  BSYNC.RECONVERGENT B0 ;  /* 0x0000000000007941 */ /* 0x000fea0003800200 */
.L_x_186:
[----:B------:R-:W-:Y:S01]  /*c2c0*/  BAR.SYNC.DEFER_BLOCKING 0x0 ;  /* 0x0000000000007b1d */ /* 0x000fe20000010000 */
[----:B------:R-:W-:-:S13]  /*c2d0*/  ISETP.GE.U32.AND P0, PT, R190, 0x2, PT ;  /* 0x00000002be00780c */ /* 0x000fda0003f06070 */
[----:B------:R-:W-:Y:S05]  /*c2e0*/  @!P0 BRA `(.L_x_188) ;  /* 0x0000000000b48947 */ /* 0x000fea0003800000 */
.L_x_190:
[----:B------:R-:W-:-:S04]  /*c2f0*/  SHF.R.U32.HI R16, RZ, 0x1, R190 ;  /* 0x00000001ff107819 */ /* 0x000fc800000116be */
[----:B------:R-:W-:-:S13]  /*c300*/  ISETP.GE.U32.AND P0, PT, R3, R16, PT ;  /* 0x000000100300720c */ /* 0x000fda0003f06070 */
[----:B-1----:R-:W-:Y:S05]  /*c310*/  @P0 BRA `(.L_x_189) ;  /* 0x0000000000940947 */ /* 0x002fea0003800000 */
[----:B------:R-:W-:Y:S01]  /*c320*/  IMAD R0, R16, 0x48, R5 ;  /* 0x0000004810007824 */ /* 0x000fe200078e0205 */
[----:B------:R-:W-:Y:S04]  /*c330*/  LDS.64 R8, [R5] ;  /* 0x0000000005087984 */ /* 0x000fe80000000a00 */
[----:B0-----:R-:W0:Y:S04]  /*c340*/  LDS.64 R6, [R0] ;  /* 0x0000000000067984 */ /* 0x001e280000000a00 */
        /* <DEDUP_REMOVED lines=34> */
.L_x_189:
[----:B------:R-:W-:Y:S01]  /*c570*/  ISETP.GT.U32.AND P0, PT, R190, 0x3, PT ;  /* 0x00000003be00780c */ /* 0x000fe20003f04070 */
[----:B------:R-:W-:Y:S05]  /*c580*/  WARPSYNC.ALL ;  /* 0x0000000000007948 */ /* 0x000fea0003800000 */
[----:B------:R-:W-:Y:S01]  /*c590*/  BAR.SYNC.DEFER_BLOCKING 0x0 ;  /* 0x0000000000007b1d */ /* 0x000fe20000010000 */
[----:B------:R-:W-:-:S06]  /*c5a0*/  IMAD.MOV.U32 R190, RZ, RZ, R16 ;  /* 0x000000ffffbe7224 */ /* 0x000fcc00078e0010 */
[----:B------:R-:W-:Y:S05]  /*c5b0*/  @P0 BRA `(.L_x_190) ;  /* 0xfffffffc004c0947 */ /* 0x000fea000383ffff */
.L_x_188:
[----:B------:R-:W2:Y:S02]  /*c5c0*/  LDCU UR4, c[0x0][0x360] ;  /* 0x00006c00ff0477ac */ /* 0x000ea40008000800 */
[----:B--2---:R-:W-:-:S09]  /*c5d0*/  UISETP.GE.U32.AND UP0, UPT, UR4, 0x2, UPT ;  /* 0x000000020400788c */ /* 0x004fd2000bf06070 */
[----:B------:R-:W-:Y:S05]  /*c5e0*/  BRA.U !UP0, `(.L_x_191) ;  /* 0x0000000108c07547 */ /* 0x000fea000b800000 */
[----:B------:R-:W-:-:S07]  /*c5f0*/  MOV R0, UR4 ;  /* 0x0000000400007c02 */ /* 0x000fce0008000f00 */
.L_x_193:
[----:B------:R-:W-:-:S04]  /*c600*/  SHF.R.U32.HI R17, RZ, 0x1, R0 ;  /* 0x00000001ff117819 */ /* 0x000fc80000011600 */
[----:B------:R-:W-:-:S13]  /*c610*/  ISETP.GE.U32.AND P0, PT, R2, R17, PT ;  /* 0x000000110200720c */ /* 0x000fda0003f06070 */
[----:B--2---:R-:W-:Y:S05]  /*c620*/  @P0 BRA `(.L_x_192) ;  /* 0x00000000009c0947 */ /* 0x004fea0003800000 */
[----:B01----:R-:W-:Y:S01]  /*c630*/  IMAD.IADD R6, R17, 0x1, R2 ;  /* 0x0000000111067824 */ /* 0x003fe200078e0202 */
[----:B------:R-:W-:Y:S03]  /*c640*/  LDS.64 R8, [R5] ;  /* 0x0000000005087984 */ /* 0x000fe60000000a00 */
[----:B------:R-:W-:Y:S01]  /*c650*/  IMAD R7, R6, UR9, R3 ;  /* 0x0000000906077c24 */ /* 0x000fe2000f8e0203 */
[----:B------:R-:W-:Y:S03]  /*c660*/  LDS.64 R10, [R5+0x8] ;  /* 0x00000800050a7984 */ /* 0x000fe60000000a00 */
[----:B------:R-:W-:Y:S01]  /*c670*/  IMAD R16, R7, 0x48, R4 ;  /* 0x0000004807107824 */ /* 0x000fe200078e0204 */
[----:B------:R-:W-:Y:S04]  /*c680*/  LDS.64 R12, [R5+0x10] ;  /* 0x00001000050c7984 */ /* 0x000fe80000000a00 */
[----:B------:R-:W0:Y:S04]  /*c690*/  LDS.64 R6, [R16] ;  /* 0x0000000010067984 */ /* 0x000e280000000a00 */
        /* <DEDUP_REMOVED lines=32> */
.L_x_192:
[----:B------:R-:W-:Y:S01]  /*c8a0*/  ISETP.GT.U32.AND P0, PT, R0, 0x3, PT ;  /* 0x000000030000780c */ /* 0x000fe20003f04070 */
[----:B------:R-:W-:Y:S05]  /*c8b0*/  WARPSYNC.ALL ;  /* 0x0000000000007948 */ /* 0x000fea0003800000 */
[----:B------:R-:W-:Y:S01]  /*c8c0*/  BAR.SYNC.DEFER_BLOCKING 0x0 ;  /* 0x0000000000007b1d */ /* 0x000fe20000010000 */
[----:B------:R-:W-:-:S06]  /*c8d0*/  IMAD.MOV.U32 R0, RZ, RZ, R17 ;  /* 0x000000ffff007224 */ /* 0x000fcc00078e0011 */
[----:B------:R-:W-:Y:S05]  /*c8e0*/  @P0 BRA `(.L_x_193) ;  /* 0xfffffffc00440947 */ /* 0x000fea000383ffff */
.L_x_191:
[----:B------:R-:W-:-:S13]  /*c8f0*/  LOP3.LUT P0, RZ, R2, R3, RZ, 0xfc, !PT ;  /* 0x0000000302ff7212 */ /* 0x000fda000780fcff */
[----:B------:R-:W-:Y:S05]  /*c900*/  @P0 EXIT ;  /* 0x000000000000094d */ /* 0x000fea0003800000 */
[----:B------:R-:W3:Y:S01]  /*c910*/  S2R R3, SR_CTAID.Z ;  /* 0x0000000000037919 */ /* 0x000ee20000002700 */
[----:B------:R-:W3:Y:S01]  /*c920*/  LDCU UR4, c[0x0][0x374] ;  /* 0x00006e80ff0477ac */ /* 0x000ee20008000800 */
[----:B------:R-:W-:Y:S01]  /*c930*/  HFMA2 R177, -RZ, RZ, -2.0859375, 0 ;  /* 0xc02c0000ffb17431 */ /* 0x000fe200000001ff */
[----:B------:R-:W-:Y:S01]  /*c940*/  BSSY.RECONVERGENT B0, `(.L_x_194) ;  /* 0x0000009000007945 */ /* 0x000fe20003800200 */
[----:B------:R-:W4:Y:S01]  /*c950*/  S2R R2, SR_CTAID.X ;  /* 0x0000000000027919 */ /* 0x000f220000002500 */
[----:B------:R-:W-:Y:S01]  /*c960*/  MOV R170, RZ ;  /* 0x000000ff00aa7202 */ /* 0x000fe20000000f00 */
[----:B------:R-:W-:Y:S01]  /*c970*/  IMAD.MOV.U32 R154, RZ, RZ, 0x40240000 ;  /* 0x40240000ff9a7424 */ /* 0x000fe200078e00ff */
[----:B------:R-:W-:Y:S01]  /*c980*/  MOV R0, 0xc9d0 ;  /* 0x0000c9d000007802 */ /* 0x000fe20000000f00 */
[----:B------:R-:W-:Y:S02]  /*c990*/  IMAD.MOV.U32 R176, RZ, RZ, RZ ;  /* 0x000000ffffb07224 */ /* 0x000fe400078e00ff */
[----:B---3--:R-:W-:-:S02]  /*c9a0*/  IMAD R3, R3, UR4, RZ ;  /* 0x0000000403037c24 */ /* 0x008fc4000f8e02ff */
[----:B----4-:R-:W-:-:S07]  /*c9b0*/  IMAD R2, R2, 0x3, RZ ;  /* 0x0000000302027824 */ /* 0x010fce00078e02ff */
[----:B012---:R-:W-:Y:S05]  /*c9c0*/  CALL.REL.NOINC `($_Z7kernelKPddddddddPKdS1_S1_S1_iS1_S1_S1_S1_S1_S1_S1_PKiS1_S1_iiS1_d$__internal_accurate_pow) ;  /* 0x0000001c00f07944 */ /* 0x007fea0003c00000 */
[----:B------:R-:W-:Y:S05]  /*c9d0*/  BSYNC.RECONVERGENT B0 ;  /* 0x0000000000007941 */ /* 0x000fea0003800200 */
.L_x_194:
[----:B------:R-:W0:Y:S01]  /*c9e0*/  S2UR UR5, SR_CgaCtaId ;  /* 0x00000000000579c3 */ /* 0x000e220000008800 */
[----:B------:R-:W-:Y:S01]  /*c9f0*/  UMOV UR4, 0x400 ;  /* 0x0000040000047882 */ /* 0x000fe20000000000 */
[----:B------:R-:W-:Y:S01]  /*ca00*/  BSSY.RECONVERGENT B1, `(.L_x_195) ;  /* 0x0000023000017945 */ /* 0x000fe20003800200 */
[----:B0-----:R-:W-:-:S09]  /*ca10*/  ULEA UR4, UR5, UR4, 0x18 ;  /* 0x0000000405047291 */ /* 0x001fd2000f8ec0ff */
[----:B------:R-:W0:Y:S02]  /*ca20*/  LDS.64 R164, [UR4] ;  /* 0x00000004ffa47984 */ /* 0x000e240008000a00 */
[----:B------:R-:W1:Y:S02]  /*ca30*/  S2UR UR4, SR_CTAID.Y ;  /* 0x00000000000479c3 */ /* 0x000e640000002600 */
[----:B-1----:R-:W-:-:S04]  /*ca40*/  VIADD R3, R3, UR4 ;  /* 0x0000000403037c36 */ /* 0x002fc80008000000 */
[----:B------:R-:W-:-:S04]  /*ca50*/  IMAD R13, R3, 0x9, RZ ;  /* 0x00000009030d7824 */ /* 0x000fc800078e02ff */
[----:B------:R-:W-:Y:S01]  /*ca60*/  IMAD R3, R13, UR8, R2 ;  /* 0x000000080d037c24 */ /* 0x000fe2000f8e0202 */
[----:B0-----:R-:W-:-:S14]  /*ca70*/  DSETP.GT.AND P0, PT, |R164|, R190, PT ;  /* 0x000000bea400722a */ /* 0x001fdc0003f04200 */
[----:B------:R-:W-:Y:S05]  /*ca80*/  @!P0 BRA `(.L_x_196) ;  /* 0x0000000000688947 */ /* 0x000fea0003800000 */
[----:B------:R-:W0:Y:S01]  /*ca90*/  LDCU UR4, c[0x0][0x3bc] ;  /* 0x00007780ff0477ac */ /* 0x000e220008000800 */
[----:B------:R-:W1:Y:S01]  /*caa0*/  LDC.64 R8, c[0x0][0x3b8] ;  /* 0x0000ee00ff087b82 */ /* 0x000e620000000a00 */
[----:B------:R-:W-:Y:S01]  /*cab0*/  IMAD.MOV.U32 R4, RZ, RZ, 0x1 ;  /* 0x00000001ff047424 */ /* 0x000fe200078e00ff */
[----:B------:R-:W-:Y:S01]  /*cac0*/  FSETP.GEU.AND P1, PT, |R165|, 6.5827683646048100446e-37, PT ;  /* 0x03600000a500780b */ /* 0x000fe20003f2e200 */
[----:B0-----:R-:W1:Y:S04]  /*cad0*/  MUFU.RCP64H R5, UR4 ;  /* 0x0000000400057d08 */ /* 0x001e680008001800 */
        /* <DEDUP_REMOVED lines=12> */
[----:B------:R-:W-:Y:S02]  /*cba0*/  MOV R0, 0xcbe0 ;  /* 0x0000cbe000007802 */ /* 0x000fe40000000f00 */
[----:B0-----:R-:W-:Y:S01]  /*cbb0*/  MOV R154, UR4 ;  /* 0x00000004009a7c02 */ /* 0x001fe20008000f00 */
[----:B------:R-:W-:-:S07]  /*cbc0*/  IMAD.U32 R155, RZ, RZ, UR5 ;  /* 0x00000005ff9b7e24 */ /* 0x000fce000f8e00ff */
[----:B------:R-:W-:Y:S05]  /*cbd0*/  CALL.REL.NOINC `($__internal_1_$__cuda_sm20_div_rn_f64_full) ;  /* 0x0000001400247944 */ /* 0x000fea0003c00000 */
.L_x_197:
[----:B------:R-:W0:Y:S02]  /*cbe0*/  LDC.64 R4, c[0x0][0x380] ;  /* 0x0000e000ff047b82 */ /* 0x000e240000000a00 */
[----:B0-----:R-:W-:-:S05]  /*cbf0*/  IMAD.WIDE.U32 R4, R3, 0x8, R4 ;  /* 0x0000000803047825 */ /* 0x001fca00078e0004 */
[----:B------:R-:W2:Y:S02]  /*cc00*/  LDG.E.64 R6, desc[UR6][R4.64] ;  /* 0x0000000604067981 */ /* 0x000ea4000c1e1b00 */
[----:B--2---:R-:W-:-:S07]  /*cc10*/  DADD R6, R6, R158 ;  /* 0x0000000006067229 */ /* 0x004fce000000009e */
[----:B------:R0:W-:Y:S04]  /*cc20*/  STG.E.64 desc[UR6][R4.64], R6 ;  /* 0x0000000604007986 */ /* 0x0001e8000c101b06 */
.L_x_196:
[----:B------:R-:W-:Y:S05]  /*cc30*/  BSYNC.RECONVERGENT B1 ;  /* 0x0000000000017941 */ /* 0x000fea0003800200 */
.L_x_195:
[----:B------:R-:W1:Y:S01]  /*cc40*/  S2UR UR5, SR_CgaCtaId ;  /* 0x00000000000579c3 */ /* 0x000e620000008800 */
[----:B------:R-:W-:Y:S01]  /*cc50*/  UMOV UR4, 0x400 ;  /* 0x0000040000047882 */ /* 0x000fe20000000000 */
[----:B0-----:R-:W-:Y:S01]  /*cc60*/  VIADD R5, R13, 0x3 ;  /* 0x000000030d057836 */ /* 0x001fe20000000000 */
[----:B------:R-:W-:Y:S03]  /*cc70*/  BSSY.RECONVERGENT B1, `(.L_x_198) ;  /* 0x0000020000017945 */ /* 0x000fe60003800200 */
[----:B------:R-:W-:Y:S01]  /*cc80*/  IMAD R4, R5, UR8, R2 ;  /* 0x0000000805047c24 */ /* 0x000fe2000f8e0202 */
[----:B-1----:R-:W-:-:S09]  /*cc90*/  ULEA UR4, UR5, UR4, 0x18 ;  /* 0x0000000405047291 */ /* 0x002fd2000f8ec0ff */
[----:B------:R-:W0:Y:S02]  /*cca0*/  LDS.64 R164, [UR4+0x8] ;  /* 0x00000804ffa47984 */ /* 0x000e240008000a00 */
[----:B0-----:R-:W-:-:S14]  /*ccb0*/  DSETP.GT.AND P0, PT, |R164|, R190, PT ;  /* 0x000000bea400722a */ /* 0x001fdc0003f04200 */
[----:B------:R-:W-:Y:S05]  /*ccc0*/  @!P0 BRA `(.L_x_199) ;  /* 0x0000000000688947 */ /* 0x000fea0003800000 */
[----:B------:R-:W0:Y:S01]  /*ccd0*/  LDCU UR4, c[0x0][0x3bc] ;  /* 0x00007780ff0477ac */ /* 0x000e220008000800 */
[----:B------:R-:W1:Y:S01]  /*cce0*/  LDC.64 R8, c[0x0][0x3b8] ;  /* 0x0000ee00ff087b82 */ /* 0x000e620000000a00 */
[----:B------:R-:W-:Y:S02]  /*ccf0*/  MOV R6, 0x1 ;  /* 0x0000000100067802 */ /* 0x000fe40000000f00 */
[----:B------:R-:W-:Y:S01]  /*cd00*/  FSETP.GEU.AND P1, PT, |R165|, 6.5827683646048100446e-37, PT ;  /* 0x03600000a500780b */ /* 0x000fe20003f2e200 */
        /* <DEDUP_REMOVED lines=13> */
[----:B------:R-:W-:Y:S01]  /*cde0*/  MOV R0, 0xce20 ;  /* 0x0000ce2000007802 */ /* 0x000fe20000000f00 */
[----:B0-----:R-:W-:Y:S02]  /*cdf0*/  IMAD.U32 R154, RZ, RZ, UR4 ;  /* 0x00000004ff9a7e24 */ /* 0x001fe4000f8e00ff */
[----:B------:R-:W-:-:S07]  /*ce00*/  IMAD.U32 R155, RZ, RZ, UR5 ;  /* 0x00000005ff9b7e24 */ /* 0x000fce000f8e00ff */
[----:B------:R-:W-:Y:S05]  /*ce10*/  CALL.REL.NOINC `($__internal_1_$__cuda_sm20_div_rn_f64_full) ;  /* 0x0000001000947944 */ /* 0x000fea0003c00000 */
.L_x_200:
[----:B------:R-:W0:Y:S02]  /*ce20*/  LDC.64 R6, c[0x0][0x380] ;  /* 0x0000e000ff067b82 */ /* 0x000e240000000a00 */
[----:B0-----:R-:W-:-:S05]  /*ce30*/  IMAD.WIDE.U32 R6, R4, 0x8, R6 ;  /* 0x0000000804067825 */ /* 0x001fca00078e0006 */
[----:B------:R-:W2:Y:S02]  /*ce40*/  LDG.E.64 R8, desc[UR6][R6.64] ;  /* 0x0000000606087981 */ /* 0x000ea4000c1e1b00 */
[----:B--2---:R-:W-:-:S07]  /*ce50*/  DADD R8, R8, R158 ;  /* 0x0000000008087229 */ /* 0x004fce000000009e */
[----:B------:R0:W-:Y:S04]  /*ce60*/  STG.E.64 desc[UR6][R6.64], R8 ;  /* 0x0000000806007986 */ /* 0x0001e8000c101b06 */
.L_x_199:
[----:B------:R-:W-:Y:S05]  /*ce70*/  BSYNC.RECONVERGENT B1 ;  /* 0x0000000000017941 */ /* 0x000fea0003800200 */
.L_x_198:
[----:B------:R-:W1:Y:S01]  /*ce80*/  S2UR UR5, SR_CgaCtaId ;  /* 0x00000000000579c3 */ /* 0x000e620000008800 */
[----:B------:R-:W-:Y:S01]  /*ce90*/  UMOV UR4, 0x400 ;  /* 0x0000040000047882 */ /* 0x000fe20000000000 */
[----:B------:R-:W-:Y:S01]  /*cea0*/  IADD3 R13, PT, PT, R13, 0x6, RZ ;  /* 0x000000060d0d7810 */ /* 0x000fe20007ffe0ff */
[----:B------:R-:W-:Y:S04]  /*ceb0*/  BSSY.RECONVERGENT B1, `(.L_x_201) ;  /* 0x0000020000017945 */ /* 0x000fe80003800200 */
[----:B------:R-:W-:Y:S01]  /*cec0*/  IMAD R2, R13, UR8, R2 ;  /* 0x000000080d027c24 */ /* 0x000fe2000f8e0202 */
[----:B-1----:R-:W-:-:S09]  /*ced0*/  ULEA UR4, UR5, UR4, 0x18 ;  /* 0x0000000405047291 */ /* 0x002fd2000f8ec0ff */
[----:B------:R-:W1:Y:S02]  /*cee0*/  LDS.64 R164, [UR4+0x10] ;  /* 0x00001004ffa47984 */ /* 0x000e640008000a00 */
[----:B-1----:R-:W-:-:S14]  /*cef0*/  DSETP.GT.AND P0, PT, |R164|, R190, PT ;  /* 0x000000bea400722a */ /* 0x002fdc0003f04200 */
[----:B------:R-:W-:Y:S05]  /*cf00*/  @!P0 BRA `(.L_x_202) ;  /* 0x0000000000688947 */ /* 0x000fea0003800000 */
[----:B------:R-:W1:Y:S01]  /*cf10*/  LDCU UR4, c[0x0][0x3bc] ;  /* 0x00007780ff0477ac */ /* 0x000e620008000800 */
[----:B0-----:R-:W0:Y:S01]  /*cf20*/  LDC.64 R8, c[0x0][0x3b8] ;  /* 0x0000ee00ff087b82 */ /* 0x001e220000000a00 */
[----:B------:R-:W-:Y:S01]  /*cf30*/  IMAD.MOV.U32 R6, RZ, RZ, 0x1 ;  /* 0x00000001ff067424 */ /* 0x000fe200078e00ff */
[----:B------:R-:W-:Y:S01]  /*cf40*/  FSETP.GEU.AND P1, PT, |R165|, 6.5827683646048100446e-37, PT ;  /* 0x03600000a500780b */ /* 0x000fe20003f2e200 */
[----:B-1----:R-:W0:Y:S04]  /*cf50*/  MUFU.RCP64H R7, UR4 ;  /* 0x0000000400077d08 */ /* 0x002e280008001800 */
        /* <DEDUP_REMOVED lines=13> */
[----:B0-----:R-:W-:Y:S01]  /*d030*/  IMAD.U32 R154, RZ, RZ, UR4 ;  /* 0x00000004ff9a7e24 */ /* 0x001fe2000f8e00ff */
[----:B------:R-:W-:-:S07]  /*d040*/  MOV R155, UR5 ;  /* 0x00000005009b7c02 */ /* 0x000fce0008000f00 */
[----:B------:R-:W-:Y:S05]  /*d050*/  CALL.REL.NOINC `($__internal_1_$__cuda_sm20_div_rn_f64_full) ;  /* 0x0000001000047944 */ /* 0x000fea0003c00000 */
.L_x_203:
[----:B------:R-:W0:Y:S02]  /*d060*/  LDC.64 R6, c[0x0][0x380] ;  /* 0x0000e000ff067b82 */ /* 0x000e240000000a00 */
[----:B0-----:R-:W-:-:S05]  /*d070*/  IMAD.WIDE.U32 R6, R2, 0x8, R6 ;  /* 0x0000000802067825 */ /* 0x001fca00078e0006 */
[----:B------:R-:W2:Y:S02]  /*d080*/  LDG.E.64 R8, desc[UR6][R6.64] ;  /* 0x0000000606087981 */ /* 0x000ea4000c1e1b00 */
[----:B--2---:R-:W-:-:S07]  /*d090*/  DADD R8, R8, R158 ;  /* 0x0000000008087229 */ /* 0x004fce000000009e */
[----:B------:R1:W-:Y:S04]  /*d0a0*/  STG.E.64 desc[UR6][R6.64], R8 ;  /* 0x0000000806007986 */ /* 0x0003e8000c101b06 */
.L_x_202:
[----:B------:R-:W-:Y:S05]  /*d0b0*/  BSYNC.RECONVERGENT B1 ;  /* 0x0000000000017941 */ /* 0x000fea0003800200 */
.L_x_201:
[----:B------:R-:W2:Y:S01]  /*d0c0*/  S2UR UR5, SR_CgaCtaId ;  /* 0x00000000000579c3 */ /* 0x000ea20000008800 */
[----:B------:R-:W-:Y:S01]  /*d0d0*/  UMOV UR4, 0x400 ;  /* 0x0000040000047882 */ /* 0x000fe20000000000 */
[----:B------:R-:W-:Y:S01]  /*d0e0*/  BSSY.RECONVERGENT B1, `(.L_x_204) ;  /* 0x0000020000017945 */ /* 0x000fe20003800200 */
[----:B--2---:R-:W-:-:S09]  /*d0f0*/  ULEA UR4, UR5, UR4, 0x18 ;  /* 0x0000000405047291 */ /* 0x004fd2000f8ec0ff */
[----:B------:R-:W2:Y:S02]  /*d100*/  LDS.64 R164, [UR4+0x18] ;  /* 0x00001804ffa47984 */ /* 0x000ea40008000a00 */
[----:B--2---:R-:W-:-:S14]  /*d110*/  DSETP.GT.AND P0, PT, |R164|, R190, PT ;  /* 0x000000bea400722a */ /* 0x004fdc0003f04200 */
[----:B------:R-:W-:Y:S05]  /*d120*/  @!P0 BRA `(.L_x_205) ;  /* 0x00000000006c8947 */ /* 0x000fea0003800000 */
[----:B------:R-:W2:Y:S01]  /*d130*/  LDCU UR4, c[0x0][0x3bc] ;  /* 0x00007780ff0477ac */ /* 0x000ea20008000800 */
[----:B01----:R-:W0:Y:S01]  /*d140*/  LDC.64 R8, c[0x0][0x3b8] ;  /* 0x0000ee00ff087b82 */ /* 0x003e220000000a00 */
[----:B------:R-:W-:Y:S01]  /*d150*/  IMAD.MOV.U32 R6, RZ, RZ, 0x1 ;  /* 0x00000001ff067424 */ /* 0x000fe200078e00ff */
[----:B------:R-:W-:Y:S01]  /*d160*/  FSETP.GEU.AND P1, PT, |R165|, 6.5827683646048100446e-37, PT ;  /* 0x03600000a500780b */ /* 0x000fe20003f2e200 */
[----:B------:R-:W-:Y:S01]  /*d170*/  VIADD R5, R3, 0x1 ;  /* 0x0000000103057836 */ /* 0x000fe20000000000 */
[----:B--2---:R-:W0:Y:S03]  /*d180*/  MUFU.RCP64H R7, UR4 ;  /* 0x0000000400077d08 */ /* 0x004e260008001800 */
        /* <DEDUP_REMOVED lines=16> */
.L_x_206:
[----:B------:R-:W0:Y:S02]  /*d290*/  LDC.64 R6, c[0x0][0x380] ;  /* 0x0000e000ff067b82 */ /* 0x000e240000000a00 */
[----:B0-----:R-:W-:-:S05]  /*d2a0*/  IMAD.WIDE.U32 R6, R5, 0x8, R6 ;  /* 0x0000000805067825 */ /* 0x001fca00078e0006 */
[----:B------:R-:W2:Y:S02]  /*d2b0*/  LDG.E.64 R8, desc[UR6][R6.64] ;  /* 0x0000000606087981 */ /* 0x000ea4000c1e1b00 */
[----:B--2---:R-:W-:-:S07]  /*d2c0*/  DADD R8, R8, R158 ;  /* 0x0000000008087229 */ /* 0x004fce000000009e */
[----:B------:R2:W-:Y:S04]  /*d2d0*/  STG.E.64 desc[UR6][R6.64], R8 ;  /* 0x0000000806007986 */ /* 0x0005e8000c101b06 */
.L_x_205:
[----:B------:R-:W-:Y:S05]  /*d2e0*/  BSYNC.RECONVERGENT B1 ;  /* 0x0000000000017941 */ /* 0x000fea0003800200 */
.L_x_204:
[----:B------:R-:W3:Y:S01]  /*d2f0*/  S2UR UR5, SR_CgaCtaId ;  /* 0x00000000000579c3 */ /* 0x000ee20000008800 */
[----:B------:R-:W-:Y:S01]  /*d300*/  UMOV UR4, 0x400 ;  /* 0x0000040000047882 */ /* 0x000fe20000000000 */
[----:B------:R-:W-:Y:S01]  /*d310*/  BSSY.RECONVERGENT B1, `(.L_x_207) ;  /* 0x0000020000017945 */ /* 0x000fe20003800200 */
[----:B---3--:R-:W-:-:S09]  /*d320*/  ULEA UR4, UR5, UR4, 0x18 ;  /* 0x0000000405047291 */ /* 0x008fd2000f8ec0ff */
[----:B------:R-:W3:Y:S02]  /*d330*/  LDS.64 R164, [UR4+0x20] ;  /* 0x00002004ffa47984 */ /* 0x000ee40008000a00 */
[----:B---3--:R-:W-:-:S14]  /*d340*/  DSETP.GT.AND P0, PT, |R164|, R190, PT ;  /* 0x000000bea400722a */ /* 0x008fdc0003f04200 */
[----:B------:R-:W-:Y:S05]  /*d350*/  @!P0 BRA `(.L_x_208) ;  /* 0x00000000006c8947 */ /* 0x000fea0003800000 */
[----:B------:R-:W3:Y:S01]  /*d360*/  LDCU UR4, c[0x0][0x3bc] ;  /* 0x00007780ff0477ac */ /* 0x000ee20008000800 */
[----:B012---:R-:W0:Y:S01]  /*d370*/  LDC.64 R8, c[0x0][0x3b8] ;  /* 0x0000ee00ff087b82 */ /* 0x007e220000000a00 */
[----:B------:R-:W-:Y:S01]  /*d380*/  IMAD.MOV.U32 R6, RZ, RZ, 0x1 ;  /* 0x00000001ff067424 */ /* 0x000fe200078e00ff */
[----:B------:R-:W-:Y:S02]  /*d390*/  FSETP.GEU.AND P1, PT, |R165|, 6.5827683646048100446e-37, PT ;  /* 0x03600000a500780b */ /* 0x000fe40003f2e200 */
[----:B------:R-:W-:Y:S01]  /*d3a0*/  IADD3 R5, PT, PT, R4, 0x1, RZ ;  /* 0x0000000104057810 */ /* 0x000fe20007ffe0ff */
[----:B---3--:R-:W0:Y:S02]  /*d3b0*/  MUFU.RCP64H R7, UR4 ;  /* 0x0000000400077d08 */ /* 0x008e240008001800 */
        /* <DEDUP_REMOVED lines=16> */
.L_x_209:
[----:B------:R-:W0:Y:S02]  /*d4c0*/  LDC.64 R6, c[0x0][0x380] ;  /* 0x0000e000ff067b82 */ /* 0x000e240000000a00 */
[----:B0-----:R-:W-:-:S05]  /*d4d0*/  IMAD.WIDE.U32 R6, R5, 0x8, R6 ;  /* 0x0000000805067825 */ /* 0x001fca00078e0006 */
[----:B------:R-:W2:Y:S02]  /*d4e0*/  LDG.E.64 R8, desc[UR6][R6.64] ;  /* 0x0000000606087981 */ /* 0x000ea4000c1e1b00 */
[----:B--2---:R-:W-:-:S07]  /*d4f0*/  DADD R8, R8, R158 ;  /* 0x0000000008087229 */ /* 0x004fce000000009e */
[----:B------:R3:W-:Y:S04]  /*d500*/  STG.E.64 desc[UR6][R6.64], R8 ;  /* 0x0000000806007986 */ /* 0x0007e8000c101b06 */
.L_x_208:
[----:B------:R-:W-:Y:S05]  /*d510*/  BSYNC.RECONVERGENT B1 ;  /* 0x0000000000017941 */ /* 0x000fea0003800200 */
.L_x_207:
[----:B------:R-:W4:Y:S01]  /*d520*/  S2UR UR5, SR_CgaCtaId ;  /* 0x00000000000579c3 */ /* 0x000f220000008800 */
[----:B------:R-:W-:Y:S01]  /*d530*/  UMOV UR4, 0x400 ;  /* 0x0000040000047882 */ /* 0x000fe20000000000 */
[----:B------:R-:W-:Y:S01]  /*d540*/  BSSY.RECONVERGENT B1, `(.L_x_210) ;  /* 0x0000020000017945 */ /* 0x000fe20003800200 */
[----:B----4-:R-:W-:-:S09]  /*d550*/  ULEA UR4, UR5, UR4, 0x18 ;  /* 0x0000000405047291 */ /* 0x010fd2000f8ec0ff */
[----:B------:R-:W4:Y:S02]  /*d560*/  LDS.64 R164, [UR4+0x28] ;  /* 0x00002804ffa47984 */ /* 0x000f240008000a00 */
[----:B----4-:R-:W-:-:S14]  /*d570*/  DSETP.GT.AND P0, PT, |R164|, R190, PT ;  /* 0x000000bea400722a */ /* 0x010fdc0003f04200 */
[----:B------:R-:W-:Y:S05]  /*d580*/  @!P0 BRA `(.L_x_211) ;  /* 0x00000000006c8947 */ /* 0x000fea0003800000 */
[----:B------:R-:W4:Y:S01]  /*d590*/  LDCU UR4, c[0x0][0x3bc] ;  /* 0x00007780ff0477ac */ /* 0x000f220008000800 */
[----:B0123--:R-:W0:Y:S01]  /*d5a0*/  LDC.64 R8, c[0x0][0x3b8] ;  /* 0x0000ee00ff087b82 */ /* 0x00fe220000000a00 */
[----:B------:R-:W-:Y:S01]  /*d5b0*/  MOV R6, 0x1 ;  /* 0x0000000100067802 */ /* 0x000fe20000000f00 */
[----:B------:R-:W-:Y:S01]  /*d5c0*/  VIADD R5, R2, 0x1 ;  /* 0x0000000102057836 */ /* 0x000fe20000000000 */
[----:B------:R-:W-:Y:S01]  /*d5d0*/  FSETP.GEU.AND P1, PT, |R165|, 6.5827683646048100446e-37, PT ;  /* 0x03600000a500780b */ /* 0x000fe20003f2e200 */
[----:B----4-:R-:W0:Y:S03]  /*d5e0*/  MUFU.RCP64H R7, UR4 ;  /* 0x0000000400077d08 */ /* 0x010e260008001800 */
        /* <DEDUP_REMOVED lines=16> */
.L_x_212:
[----:B------:R-:W0:Y:S02]  /*d6f0*/  LDC.64 R6, c[0x0][0x380] ;  /* 0x0000e000ff067b82 */ /* 0x000e240000000a00 */
[----:B0-----:R-:W-:-:S05]  /*d700*/  IMAD.WIDE.U32 R6, R5, 0x8, R6 ;  /* 0x0000000805067825 */ /* 0x001fca00078e0006 */
[----:B------:R-:W2:Y:S02]  /*d710*/  LDG.E.64 R8, desc[UR6][R6.64] ;  /* 0x0000000606087981 */ /* 0x000ea4000c1e1b00 */
[----:B--2---:R-:W-:-:S07]  /*d720*/  DADD R8, R8, R158 ;  /* 0x0000000008087229 */ /* 0x004fce000000009e */
[----:B------:R4:W-:Y:S04]  /*d730*/  STG.E.64 desc[UR6][R6.64], R8 ;  /* 0x0000000806007986 */ /* 0x0009e8000c101b06 */
.L_x_211:
[----:B------:R-:W-:Y:S05]  /*d740*/  BSYNC.RECONVERGENT B1 ;  /* 0x0000000000017941 */ /* 0x000fea0003800200 */
.L_x_210:
[----:B------:R-:W5:Y:S01]  /*d750*/  S2UR UR5, SR_CgaCtaId ;  /* 0x00000000000579c3 */ /* 0x000f620000008800 */
[----:B------:R-:W-:Y:S01]  /*d760*/  UMOV UR4, 0x400 ;  /* 0x0000040000047882 */ /* 0x000fe20000000000 */
[----:B------:R-:W-:Y:S01]  /*d770*/  BSSY.RECONVERGENT B1, `(.L_x_213) ;  /* 0x0000020000017945 */ /* 0x000fe20003800200 */
[----:B-----5:R-:W-:-:S09]  /*d780*/  ULEA UR4, UR5, UR4, 0x18 ;  /* 0x0000000405047291 */ /* 0x020fd2000f8ec0ff */
[----:B------:R-:W5:Y:S02]  /*d790*/  LDS.64 R164, [UR4+0x30] ;  /* 0x00003004ffa47984 */ /* 0x000f640008000a00 */
[----:B-----5:R-:W-:-:S14]  /*d7a0*/  DSETP.GT.AND P0, PT, |R164|, R190, PT ;  /* 0x000000bea400722a */ /* 0x020fdc0003f04200 */
[----:B------:R-:W-:Y:S05]  /*d7b0*/  @!P0 BRA `(.L_x_214) ;  /* 0x00000000006c8947 */ /* 0x000fea0003800000 */
[----:B------:R-:W5:Y:S01]  /*d7c0*/  LDCU UR4, c[0x0][0x3bc] ;  /* 0x00007780ff0477ac */ /* 0x000f620008000800 */
[----:B01234-:R-:W0:Y:S01]  /*d7d0*/  LDC.64 R8, c[0x0][0x3b8] ;  /* 0x0000ee00ff087b82 */ /* 0x01fe220000000a00 */
[----:B------:R-:W-:Y:S01]  /*d7e0*/  IMAD.MOV.U32 R6, RZ, RZ, 0x1 ;  /* 0x00000001ff067424 */ /* 0x000fe200078e00ff */
[----:B------:R-:W-:Y:S01]  /*d7f0*/  FSETP.GEU.AND P1, PT, |R165|, 6.5827683646048100446e-37, PT ;  /* 0x03600000a500780b */ /* 0x000fe20003f2e200 */
[----:B------:R-:W-:Y:S01]  /*d800*/  VIADD R3, R3, 0x2 ;  /* 0x0000000203037836 */ /* 0x000fe20000000000 */
[----:B-----5:R-:W0:Y:S03]  /*d810*/  MUFU.RCP64H R7, UR4 ;  /* 0x0000000400077d08 */ /* 0x020e260008001800 */
        /* <DEDUP_REMOVED lines=16> */
.L_x_215:
[----:B------:R-:W0:Y:S02]  /*d920*/  LDC.64 R6, c[0x0][0x380] ;  /* 0x0000e000ff067b82 */ /* 0x000e240000000a00 */
[----:B0-----:R-:W-:-:S05]  /*d930*/  IMAD.WIDE.U32 R6, R3, 0x8, R6 ;  /* 0x0000000803067825 */ /* 0x001fca00078e0006 */
[----:B------:R-:W2:Y:S02]  /*d940*/  LDG.E.64 R8, desc[UR6][R6.64] ;  /* 0x0000000606087981 */ /* 0x000ea4000c1e1b00 */
[----:B--2---:R-:W-:-:S07]  /*d950*/  DADD R8, R8, R158 ;  /* 0x0000000008087229 */ /* 0x004fce000000009e */
[----:B------:R0:W-:Y:S04]  /*d960*/  STG.E.64 desc[UR6][R6.64], R8 ;  /* 0x0000000806007986 */ /* 0x0001e8000c101b06 */
.L_x_214:
[----:B------:R-:W-:Y:S05]  /*d970*/  BSYNC.RECONVERGENT B1 ;  /* 0x0000000000017941 */ /* 0x000fea0003800200 */
.L_x_213:
        /* <DEDUP_REMOVED lines=10> */
[----:B------:R-:W-:Y:S02]  /*da20*/  FSETP.GEU.AND P1, PT, |R165|, 6.5827683646048100446e-37, PT ;  /* 0x03600000a500780b */ /* 0x000fe40003f2e200 */
[----:B------:R-:W-:Y:S01]  /*da30*/  IADD3 R3, PT, PT, R4, 0x2, RZ ;  /* 0x0000000204037810 */ /* 0x000fe20007ffe0ff */
[----:B-----5:R-:W0:Y:S02]  /*da40*/  MUFU.RCP64H R7, UR4 ;  /* 0x0000000400077d08 */ /* 0x020e240008001800 */
        /* <DEDUP_REMOVED lines=16> */
.L_x_218:
[----:B------:R-:W0:Y:S02]  /*db50*/  LDC.64 R4, c[0x0][0x380] ;  /* 0x0000e000ff047b82 */ /* 0x000e240000000a00 */
[----:B0-----:R-:W-:-:S05]  /*db60*/  IMAD.WIDE.U32 R4, R3, 0x8, R4 ;  /* 0x0000000803047825 */ /* 0x001fca00078e0004 */
[----:B------:R-:W2:Y:S02]  /*db70*/  LDG.E.64 R6, desc[UR6][R4.64] ;  /* 0x0000000604067981 */ /* 0x000ea4000c1e1b00 */
[----:B--2---:R-:W-:-:S07]  /*db80*/  DADD R6, R6, R158 ;  /* 0x0000000006067229 */ /* 0x004fce000000009e */
[----:B------:R0:W-:Y:S04]  /*db90*/  STG.E.64 desc[UR6][R4.64], R6 ;  /* 0x0000000604007986 */ /* 0x0001e8000c101b06 */
.L_x_217:
[----:B------:R-:W-:Y:S05]  /*dba0*/  BSYNC.RECONVERGENT B1 ;  /* 0x0000000000017941 */ /* 0x000fea0003800200 */
.L_x_216:
[----:B------:R-:W5:Y:S01]  /*dbb0*/  S2UR UR5, SR_CgaCtaId ;  /* 0x00000000000579c3 */ /* 0x000f620000008800 */
[----:B------:R-:W-:Y:S02]  /*dbc0*/  UMOV UR4, 0x400 ;  /* 0x0000040000047882 */ /* 0x000fe40000000000 */
[----:B-----5:R-:W-:-:S09]  /*dbd0*/  ULEA UR4, UR5, UR4, 0x18 ;  /* 0x0000000405047291 */ /* 0x020fd2000f8ec0ff */
[----:B------:R-:W5:Y:S02]  /*dbe0*/  LDS.64 R164, [UR4+0x40] ;  /* 0x00004004ffa47984 */ /* 0x000f640008000a00 */
[----:B-----5:R-:W-:-:S14]  /*dbf0*/  DSETP.GT.AND P0, PT, |R164|, R190, PT ;  /* 0x000000bea400722a */ /* 0x020fdc0003f04200 */
[----:B------:R-:W-:Y:S05]  /*dc00*/  @!P0 EXIT ;  /* 0x000000000000894d */ /* 0x000fea0003800000 */
[----:B------:R-:W5:Y:S01]  /*dc10*/  LDCU UR4, c[0x0][0x3bc] ;  /* 0x00007780ff0477ac */ /* 0x000f620008000800 */
[----:B01234-:R-:W0:Y:S01]  /*dc20*/  LDC.64 R6, c[0x0][0x3b8] ;  /* 0x0000ee00ff067b82 */ /* 0x01fe220000000a00 */
[----:B------:R-:W-:Y:S02]  /*dc30*/  MOV R4, 0x1 ;  /* 0x0000000100047802 */ /* 0x000fe40000000f00 */
[----:B------:R-:W-:Y:S01]  /*dc40*/  FSETP.GEU.AND P1, PT, |R165|, 6.5827683646048100446e-37, PT ;  /* 0x03600000a500780b */ /* 0x000fe20003f2e200 */
        /* <DEDUP_REMOVED lines=8> */
[----:B------:R-:W-:Y:S01]  /*dcd0*/  DFMA R158, R8, R4, R158 ;  /* 0x00000004089e722b */ /* 0x000fe2000000009e */
[----:B------:R-:W-:-:S09]  /*dce0*/  VIADD R5, R2, 0x2 ;  /* 0x0000000202057836 */ /* 0x000fd20000000000 */
        /* <DEDUP_REMOVED lines=8> */
.L_x_219:
[----:B------:R-:W0:Y:S02]  /*dd70*/  LDC.64 R2, c[0x0][0x380] ;  /* 0x0000e000ff027b82 */ /* 0x000e240000000a00 */
[----:B0-----:R-:W-:-:S05]  /*dd80*/  IMAD.WIDE.U32 R2, R5, 0x8, R2 ;  /* 0x0000000805027825 */ /* 0x001fca00078e0002 */
[----:B------:R-:W2:Y:S02]  /*dd90*/  LDG.E.64 R4, desc[UR6][R2.64] ;  /* 0x0000000602047981 */ /* 0x000ea4000c1e1b00 */
[----:B--2---:R-:W-:-:S07]  /*dda0*/  DADD R4, R4, R158 ;  /* 0x0000000004047229 */ /* 0x004fce000000009e */
[----:B------:R-:W-:Y:S01]  /*ddb0*/  STG.E.64 desc[UR6][R2.64], R4 ;  /* 0x0000000402007986 */ /* 0x000fe2000c101b06 */
[----:B------:R-:W-:Y:S05]  /*ddc0*/  EXIT ;  /* 0x000000000000794d */ /* 0x000fea0003800000 */
        .weak           $__internal_0_$__cuda_sm20_dblrcp_rn_slowpath_v3
        .type           $__internal_0_$__cuda_sm20_dblrcp_rn_slowpath_v3,@function
        .size           $__internal_0_$__cuda_sm20_dblrcp_rn_slowpath_v3,($__internal_1_$__cuda_sm20_div_rn_f64_full - $__internal_0_$__cuda_sm20_dblrcp_rn_slowpath_v3)
$__internal_0_$__cuda_sm20_dblrcp_rn_slowpath_v3:
[----:B------:R-:W-:Y:S01]  /*ddd0*/  DSETP.GTU.AND P5, PT, |R22|, +INF , PT ;  /* 0x7ff000001600742a */ /* 0x000fe20003fac200 */
[----:B------:R-:W-:-:S13]  /*dde0*/  BSSY.RECONVERGENT B1, `(.L_x_220) ;  /* 0x0000023000017945 */ /* 0x000fda0003800200 */
[----:B------:R-:W-:Y:S05]  /*ddf0*/  @P5 BRA `(.L_x_221) ;  /* 0x00000000007c5947 */ /* 0x000fea0003800000 */
[----:B------:R-:W-:-:S05]  /*de00*/  LOP3.LUT R27, R23, 0x7fffffff, RZ, 0xc0, !PT ;  /* 0x7fffffff171b7812 */ /* 0x000fca00078ec0ff */
[----:B------:R-:W-:-:S05]  /*de10*/  VIADD R24, R27, 0xffffffff ;  /* 0xffffffff1b187836 */ /* 0x000fca0000000000 */
[----:B------:R-:W-:-:S13]  /*de20*/  ISETP.GE.U32.AND P5, PT, R24, 0x7fefffff, PT ;  /* 0x7fefffff1800780c */ /* 0x000fda0003fa6070 */
[----:B------:R-:W-:Y:S01]  /*de30*/  @P5 LOP3.LUT R25, R23, 0x7ff00000, RZ, 0x3c, !PT ;  /* 0x7ff0000017195812 */ /* 0x000fe200078e3cff */
[----:B------:R-:W-:Y:S01]  /*de40*/  @P5 IMAD.MOV.U32 R24, RZ, RZ, RZ ;  /* 0x000000ffff185224 */ /* 0x000fe200078e00ff */
[----:B------:R-:W-:Y:S06]  /*de50*/  @P5 BRA `(.L_x_222) ;  /* 0x00000000006c5947 */ /* 0x000fec0003800000 */
[----:B------:R-:W-:-:S13]  /*de60*/  ISETP.GE.U32.AND P5, PT, R27, 0x1000001, PT ;  /* 0x010000011b00780c */ /* 0x000fda0003fa6070 */
[----:B------:R-:W-:Y:S05]  /*de70*/  @!P5 BRA `(.L_x_223) ;  /* 0x000000000034d947 */ /* 0x000fea0003800000 */
[----:B------:R-:W-:Y:S01]  /*de80*/  IADD3 R25, PT, PT, R23, -0x3fe00000, RZ ;  /* 0xc020000017197810 */ /* 0x000fe20007ffe0ff */
[----:B------:R-:W-:-:S03]  /*de90*/  IMAD.MOV.U32 R24, RZ, RZ, R22 ;  /* 0x000000ffff187224 */ /* 0x000fc600078e0016 */
[----:B------:R-:W0:Y:S03]  /*dea0*/  MUFU.RCP64H R27, R25 ;  /* 0x00000019001b7308 */ /* 0x000e260000001800 */
[----:B0-----:R-:W-:-:S08]  /*deb0*/  DFMA R28, -R24, R26, 1 ;  /* 0x3ff00000181c742b */ /* 0x001fd0000000011a */
[----:B------:R-:W-:-:S08]  /*dec0*/  DFMA R28, R28, R28, R28 ;  /* 0x0000001c1c1c722b */ /* 0x000fd0000000001c */
[----:B------:R-:W-:-:S08]  /*ded0*/  DFMA R28, R26, R28, R26 ;  /* 0x0000001c1a1c722b */ /* 0x000fd0000000001a */
[----:B------:R-:W-:-:S08]  /*dee0*/  DFMA R24, -R24, R28, 1 ;  /* 0x3ff000001818742b */ /* 0x000fd0000000011c */
[----:B------:R-:W-:-:S08]  /*def0*/  DFMA R24, R28, R24, R28 ;  /* 0x000000181c18722b */ /* 0x000fd0000000001c */
[----:B------:R-:W-:-:S08]  /*df00*/  DMUL R24, R24, 2.2250738585072013831e-308 ;  /* 0x0010000018187828 */ /* 0x000fd00000000000 */
[----:B------:R-:W-:-:S08]  /*df10*/  DFMA R22, -R22, R24, 1 ;  /* 0x3ff000001616742b */ /* 0x000fd00000000118 */
[----:B------:R-:W-:-:S08]  /*df20*/  DFMA R22, R22, R22, R22 ;  /* 0x000000161616722b */ /* 0x000fd00000000016 */
[----:B------:R-:W-:Y:S01]  /*df30*/  DFMA R24, R24, R22, R24 ;  /* 0x000000161818722b */ /* 0x000fe20000000018 */
[----:B------:R-:W-:Y:S10]  /*df40*/  BRA `(.L_x_222) ;  /* 0x0000000000307947 */ /* 0x000ff40003800000 */
.L_x_223:
[----:B------:R-:W-:Y:S01]  /*df50*/  DMUL R22, R22, 8.11296384146066816958e+31 ;  /* 0x4690000016167828 */ /* 0x000fe20000000000 */
[----:B------:R-:W-:-:S05]  /*df60*/  IMAD.MOV.U32 R24, RZ, RZ, R26 ;  /* 0x000000ffff187224 */ /* 0x000fca00078e001a */
[----:B------:R-:W0:Y:S02]  /*df70*/  MUFU.RCP64H R25, R23 ;  /* 0x0000001700197308 */ /* 0x000e240000001800 */
[----:B0-----:R-:W-:-:S08]  /*df80*/  DFMA R26, -R22, R24, 1 ;  /* 0x3ff00000161a742b */ /* 0x001fd00000000118 */
[----:B------:R-:W-:-:S08]  /*df90*/  DFMA R26, R26, R26, R26 ;  /* 0x0000001a1a1a722b */ /* 0x000fd0000000001a */
[----:B------:R-:W-:-:S08]  /*dfa0*/  DFMA R26, R24, R26, R24 ;  /* 0x0000001a181a722b */ /* 0x000fd00000000018 */
[----:B------:R-:W-:-:S08]  /*dfb0*/  DFMA R22, -R22, R26, 1 ;  /* 0x3ff000001616742b */ /* 0x000fd0000000011a */
[----:B------:R-:W-:-:S08]  /*dfc0*/  DFMA R22, R26, R22, R26 ;  /* 0x000000161a16722b */ /* 0x000fd0000000001a */
[----:B------:R-:W-:Y:S01]  /*dfd0*/  DMUL R24, R22, 8.11296384146066816958e+31 ;  /* 0x4690000016187828 */ /* 0x000fe20000000000 */
[----:B------:R-:W-:Y:S10]  /*dfe0*/  BRA `(.L_x_222) ;  /* 0x0000000000087947 */ /* 0x000ff40003800000 */
.L_x_221:
[----:B------:R-:W-:Y:S02]  /*dff0*/  LOP3.LUT R25, R23, 0x80000, RZ, 0xfc, !PT ;  /* 0x0008000017197812 */ /* 0x000fe400078efcff */
[----:B------:R-:W-:-:S07]  /*e000*/  MOV R24, R22 ;  /* 0x0000001600187202 */ /* 0x000fce0000000f00 */
.L_x_222:
[----:B------:R-:W-:Y:S05]  /*e010*/  BSYNC.RECONVERGENT B1 ;  /* 0x0000000000017941 */ /* 0x000fea0003800200 */
.L_x_220:
[----:B------:R-:W-:Y:S01]  /*e020*/  MOV R22, R0 ;  /* 0x0000000000167202 */ /* 0x000fe20000000f00 */
[----:B------:R-:W-:Y:S02]  /*e030*/  IMAD.MOV.U32 R23, RZ, RZ, 0x0 ;  /* 0x00000000ff177424 */ /* 0x000fe400078e00ff */
[----:B------:R-:W-:Y:S02]  /*e040*/  IMAD.MOV.U32 R204, RZ, RZ, R24 ;  /* 0x000000ffffcc7224 */ /* 0x000fe400078e0018 */
[----:B------:R-:W-:Y:S01]  /*e050*/  IMAD.MOV.U32 R205, RZ, RZ, R25 ;  /* 0x000000ffffcd7224 */ /* 0x000fe200078e0019 */
[----:B------:R-:W-:Y:S06]  /*e060*/  RET.REL.NODEC R22 `(_Z7kernelKPddddddddPKdS1_S1_S1_iS1_S1_S1_S1_S1_S1_S1_PKiS1_S1_iiS1_d) ;  /* 0xffffff1c16e47950 */ /* 0x000fec0003c3ffff */
        .weak           $__internal_1_$__cuda_sm20_div_rn_f64_full
        .type           $__internal_1_$__cuda_sm20_div_rn_f64_full,@function
        .size           $__internal_1_$__cuda_sm20_div_rn_f64_full,($__internal_2_$__cuda_sm20_dsqrt_rn_f64_mediumpath_v1 - $__internal_1_$__cuda_sm20_div_rn_f64_full)
$__internal_1_$__cuda_sm20_div_rn_f64_full:
[----:B------:R-:W-:Y:S01]  /*e070*/  LOP3.LUT R216, R155, 0x7ff00000, RZ, 0xc0, !PT ;  /* 0x7ff000009bd87812 */ /* 0x000fe200078ec0ff */
[----:B------:R-:W-:Y:S01]  /*e080*/  IMAD.MOV.U32 R252, RZ, RZ, 0x1ca00000 ;  /* 0x1ca00000fffc7424 */ /* 0x000fe200078e00ff */
[----:B------:R-:W-:Y:S01]  /*e090*/  LOP3.LUT R219, R165, 0x7ff00000, RZ, 0xc0, !PT ;  /* 0x7ff00000a5db7812 */ /* 0x000fe200078ec0ff */
[----:B------:R-:W-:Y:S01]  /*e0a0*/  BSSY.RECONVERGENT B0, `(.L_x_224) ;  /* 0x000005a000007945 */ /* 0x000fe20003800200 */
[----:B------:R-:W-:Y:S02]  /*e0b0*/  LOP3.LUT R160, R155, 0x800fffff, RZ, 0xc0, !PT ;  /* 0x800fffff9ba07812 */ /* 0x000fe400078ec0ff */
[----:B------:R-:W-:Y:S02]  /*e0c0*/  ISETP.GE.U32.AND P5, PT, R219, R216, PT ;  /* 0x000000d8db00720c */ /* 0x000fe40003fa6070 */
[----:B------:R-:W-:Y:S02]  /*e0d0*/  LOP3.LUT R161, R160, 0x3ff00000, RZ, 0xfc, !PT ;  /* 0x3ff00000a0a17812 */ /* 0x000fe400078efcff */
[----:B------:R-:W-:-:S02]  /*e0e0*/  SEL R162, R252, 0x63400000, !P5 ;  /* 0x63400000fca27807 */ /* 0x000fc40006800000 */
[----:B------:R-:W-:Y:S02]  /*e0f0*/  FSETP.GEU.AND P5, PT, |R165|, 1.469367938527859385e-39, PT ;  /* 0x00100000a500780b */ /* 0x000fe40003fae200 */
[----:B------:R-:W-:Y:S02]  /*e100*/  MOV R160, R154 ;  /* 0x0000009a00a07202 */ /* 0x000fe40000000f00 */
[----:B------:R-:W-:Y:S01]  /*e110*/  LOP3.LUT R163, R162, 0x800fffff, R165, 0xf8, !PT ;  /* 0x800fffffa2a37812 */ /* 0x000fe200078ef8a5 */
[----:B------:R-:W-:-:S08]  /*e120*/  IMAD.MOV.U32 R162, RZ, RZ, R164 ;  /* 0x000000ffffa27224 */ /* 0x000fd000078e00a4 */
[----:B------:R-:W-:-:S04]  /*e130*/  @!P5 LOP3.LUT R156, R155, 0x7ff00000, RZ, 0xc0, !PT ;  /* 0x7ff000009b9cd812 */ /* 0x000fc800078ec0ff */
[----:B------:R-:W-:Y:S02]  /*e140*/  @!P5 ISETP.GE.U32.AND P6, PT, R219, R156, PT ;  /* 0x0000009cdb00d20c */ /* 0x000fe40003fc6070 */
[----:B------:R-:W-:Y:S02]  /*e150*/  MOV R156, 0x1 ;  /* 0x00000001009c7802 */ /* 0x000fe40000000f00 */
[----:B------:R-:W-:Y:S02]  /*e160*/  @!P5 SEL R158, R252, 0x63400000, !P6 ;  /* 0x63400000fc9ed807 */ /* 0x000fe40007000000 */
[----:B------:R-:W-:Y:S02]  /*e170*/  FSETP.GEU.AND P6, PT, |R155|, 1.469367938527859385e-39, PT ;  /* 0x001000009b00780b */ /* 0x000fe40003fce200 */
[----:B------:R-:W-:-:S04]  /*e180*/  @!P5 LOP3.LUT R158, R158, 0x80000000, R165, 0xf8, !PT ;  /* 0x800000009e9ed812 */ /* 0x000fc800078ef8a5 */
[----:B------:R-:W-:Y:S01]  /*e190*/  @!P5 LOP3.LUT R159, R158, 0x100000, RZ, 0xfc, !PT ;  /* 0x001000009e9fd812 */ /* 0x000fe200078efcff */
[----:B------:R-:W-:-:S06]  /*e1a0*/  @!P5 IMAD.MOV.U32 R158, RZ, RZ, RZ ;  /* 0x000000ffff9ed224 */ /* 0x000fcc00078e00ff */
[----:B------:R-:W-:Y:S02]  /*e1b0*/  @!P6 DMUL R160, R154, 8.98846567431157953865e+307 ;  /* 0x7fe000009aa0e828 */ /* 0x000fe40000000000 */
[----:B------:R-:W-:-:S04]  /*e1c0*/  @!P5 DFMA R162, R162, 2, -R158 ;  /* 0x40000000a2a2d82b */ /* 0x000fc8000000089e */
[----:B------:R-:W0:Y:S02]  /*e1d0*/  MUFU.RCP64H R157, R161 ;  /* 0x000000a1009d7308 */ /* 0x000e240000001800 */
        /* <DEDUP_REMOVED lines=8> */
[----:B------:R-:W-:Y:S01]  /*e260*/  IMAD.MOV.U32 R166, RZ, RZ, R219 ;  /* 0x000000ffffa67224 */ /* 0x000fe200078e00db */
[----:B------:R-:W-:Y:S01]  /*e270*/  @!P5 LOP3.LUT R166, R163, 0x7ff00000, RZ, 0xc0, !PT ;  /* 0x7ff00000a3a6d812 */ /* 0x000fe200078ec0ff */
[----:B------:R-:W-:Y:S01]  /*e280*/  IMAD.MOV.U32 R167, RZ, RZ, R216 ;  /* 0x000000ffffa77224 */ /* 0x000fe200078e00d8 */
[----:B------:R-:W-:Y:S02]  /*e290*/  @!P6 LOP3.LUT R167, R161, 0x7ff00000, RZ, 0xc0, !PT ;  /* 0x7ff00000a1a7e812 */ /* 0x000fe400078ec0ff */
[----:B------:R-:W-:-:S04]  /*e2a0*/  IADD3 R158, PT, PT, R166, -0x1, RZ ;  /* 0xffffffffa69e7810 */ /* 0x000fc80007ffe0ff */
[----:B------:R-:W-:Y:S01]  /*e2b0*/  ISETP.GT.U32.AND P5, PT, R158, 0x7feffffe, PT ;  /* 0x7feffffe9e00780c */ /* 0x000fe20003fa4070 */
[----:B------:R-:W-:-:S05]  /*e2c0*/  VIADD R158, R167, 0xffffffff ;  /* 0xffffffffa79e7836 */ /* 0x000fca0000000000 */
[----:B------:R-:W-:-:S13]  /*e2d0*/  ISETP.GT.U32.OR P5, PT, R158, 0x7feffffe, P5 ;  /* 0x7feffffe9e00780c */ /* 0x000fda0002fa4470 */
[----:B------:R-:W-:Y:S05]  /*e2e0*/  @P5 BRA `(.L_x_225) ;  /* 0x0000000000745947 */ /* 0x000fea0003800000 */
[----:B------:R-:W-:Y:S01]  /*e2f0*/  LOP3.LUT R158, R155, 0x7ff00000, RZ, 0xc0, !PT ;  /* 0x7ff000009b9e7812 */ /* 0x000fe200078ec0ff */
[----:B------:R-:W-:-:S03]  /*e300*/  IMAD.MOV.U32 R166, RZ, RZ, RZ ;  /* 0x000000ffffa67224 */ /* 0x000fc600078e00ff */
[CC--:B------:R-:W-:Y:S02]  /*e310*/  VIADDMNMX R159, R219.reuse, -R158.reuse, 0xb9600000, !PT ;  /* 0xb9600000db9f7446 */ /* 0x0c0fe4000780099e */
[----:B------:R-:W-:Y:S02]  /*e320*/  ISETP.GE.U32.AND P5, PT, R219, R158, PT ;  /* 0x0000009edb00720c */ /* 0x000fe40003fa6070 */
[----:B------:R-:W-:Y:S02]  /*e330*/  VIMNMX R158, PT, PT, R159, 0x46a00000, PT ;  /* 0x46a000009f9e7848 */ /* 0x000fe40003fe0100 */
[----:B------:R-:W-:-:S05]  /*e340*/  SEL R164, R252, 0x63400000, !P5 ;  /* 0x63400000fca47807 */ /* 0x000fca0006800000 */
[----:B------:R-:W-:-:S05]  /*e350*/  IMAD.IADD R164, R158, 0x1, -R164 ;  /* 0x000000019ea47824 */ /* 0x000fca00078e0aa4 */
[----:B------:R-:W-:-:S06]  /*e360*/  IADD3 R167, PT, PT, R164, 0x7fe00000, RZ ;  /* 0x7fe00000a4a77810 */ /* 0x000fcc0007ffe0ff */
[----:B------:R-:W-:-:S10]  /*e370*/  DMUL R158, R156, R166 ;  /* 0x000000a69c9e7228 */ /* 0x000fd40000000000 */
[----:B------:R-:W-:-:S13]  /*e380*/  FSETP.GTU.AND P5, PT, |R159|, 1.469367938527859385e-39, PT ;  /* 0x001000009f00780b */ /* 0x000fda0003fac200 */
[----:B------:R-:W-:Y:S05]  /*e390*/  @P5 BRA `(.L_x_226) ;  /* 0x0000000000a85947 */ /* 0x000fea0003800000 */
[----:B------:R-:W-:Y:S01]  /*e3a0*/  DFMA R160, R156, -R160, R162 ;  /* 0x800000a09ca0722b */ /* 0x000fe200000000a2 */
[----:B------:R-:W-:-:S09]  /*e3b0*/  IMAD.MOV.U32 R166, RZ, RZ, RZ ;  /* 0x000000ffffa67224 */ /* 0x000fd200078e00ff */
[C---:B------:R-:W-:Y:S02]  /*e3c0*/  FSETP.NEU.AND P5, PT, R161.reuse, RZ, PT ;  /* 0x000000ffa100720b */ /* 0x040fe40003fad000 */
[----:B------:R-:W-:-:S04]  /*e3d0*/  LOP3.LUT R154, R161, 0x80000000, R155, 0x48, !PT ;  /* 0x80000000a19a7812 */ /* 0x000fc800078e489b */
[----:B------:R-:W-:-:S07]  /*e3e0*/  LOP3.LUT R167, R154, R167, RZ, 0xfc, !PT ;  /* 0x000000a79aa77212 */ /* 0x000fce00078efcff */
[----:B------:R-:W-:Y:S05]  /*e3f0*/  @!P5 BRA `(.L_x_226) ;  /* 0x000000000090d947 */ /* 0x000fea0003800000 */
[C---:B------:R-:W-:Y:S01]  /*e400*/  IADD3 R161, PT, PT, -R164.reuse, RZ, RZ ;  /* 0x000000ffa4a17210 */ /* 0x040fe20007ffe1ff */
[----:B------:R-:W-:Y:S01]  /*e410*/  IMAD.MOV.U32 R160, RZ, RZ, RZ ;  /* 0x000000ffffa07224 */ /* 0x000fe200078e00ff */
[----:B------:R-:W-:Y:S01]  /*e420*/  DMUL.RP R166, R156, R166 ;  /* 0x000000a69ca67228 */ /* 0x000fe20000008000 */
[----:B------:R-:W-:-:S04]  /*e430*/  IADD3 R164, PT, PT, -R164, -0x43300000, RZ ;  /* 0xbcd00000a4a47810 */ /* 0x000fc80007ffe1ff */
[----:B------:R-:W-:-:S05]  /*e440*/  DFMA R156, R158, -R160, R156 ;  /* 0x800000a09e9c722b */ /* 0x000fca000000009c */
[----:B------:R-:W-:-:S05]  /*e450*/  LOP3.LUT R154, R167, R154, RZ, 0x3c, !PT ;  /* 0x0000009aa79a7212 */ /* 0x000fca00078e3cff */
[----:B------:R-:W-:-:S04]  /*e460*/  FSETP.NEU.AND P5, PT, |R157|, R164, PT ;  /* 0x000000a49d00720b */ /* 0x000fc80003fad200 */
[----:B------:R-:W-:Y:S02]  /*e470*/  FSEL R166, R166, R158, !P5 ;  /* 0x0000009ea6a67208 */ /* 0x000fe40006800000 */
[----:B------:R-:W-:-:S05]  /*e480*/  FSEL R158, R154, R159, !P5 ;  /* 0x0000009f9a9e7208 */ /* 0x000fca0006800000 */
[----:B------:R-:W-:Y:S01]  /*e490*/  IMAD.MOV.U32 R159, RZ, RZ, R158 ;  /* 0x000000ffff9f7224 */ /* 0x000fe200078e009e */
[----:B------:R-:W-:Y:S01]  /*e4a0*/  MOV R158, R166 ;  /* 0x000000a6009e7202 */ /* 0x000fe20000000f00 */
[----:B------:R-:W-:Y:S06]  /*e4b0*/  BRA `(.L_x_226) ;  /* 0x0000000000607947 */ /* 0x000fec0003800000 */
.L_x_225:
[----:B------:R-:W-:-:S14]  /*e4c0*/  DSETP.NAN.AND P5, PT, R164, R164, PT ;  /* 0x000000a4a400722a */ /* 0x000fdc0003fa8000 */
[----:B------:R-:W-:Y:S05]  /*e4d0*/  @P5 BRA `(.L_x_227) ;  /* 0x00000000004c5947 */ /* 0x000fea0003800000 */
[----:B------:R-:W-:-:S14]  /*e4e0*/  DSETP.NAN.AND P5, PT, R154, R154, PT ;  /* 0x0000009a9a00722a */ /* 0x000fdc0003fa8000 */
[----:B------:R-:W-:Y:S05]  /*e4f0*/  @P5 BRA `(.L_x_228) ;  /* 0x0000000000345947 */ /* 0x000fea0003800000 */
[----:B------:R-:W-:Y:S01]  /*e500*/  ISETP.NE.AND P5, PT, R166, R167, PT ;  /* 0x000000a7a600720c */ /* 0x000fe20003fa5270 */
[----:B------:R-:W-:Y:S02]  /*e510*/  IMAD.MOV.U32 R158, RZ, RZ, 0x0 ;  /* 0x00000000ff9e7424 */ /* 0x000fe400078e00ff */
[----:B------:R-:W-:-:S10]  /*e520*/  IMAD.MOV.U32 R159, RZ, RZ, -0x80000 ;  /* 0xfff80000ff9f7424 */ /* 0x000fd400078e00ff */
[----:B------:R-:W-:Y:S05]  /*e530*/  @!P5 BRA `(.L_x_226) ;  /* 0x000000000040d947 */ /* 0x000fea0003800000 */
[----:B------:R-:W-:Y:S02]  /*e540*/  ISETP.NE.AND P5, PT, R166, 0x7ff00000, PT ;  /* 0x7ff00000a600780c */ /* 0x000fe40003fa5270 */
[----:B------:R-:W-:Y:S02]  /*e550*/  LOP3.LUT R154, R165, 0x80000000, R155, 0x48, !PT ;  /* 0x80000000a59a7812 */ /* 0x000fe400078e489b */
[----:B------:R-:W-:-:S13]  /*e560*/  ISETP.EQ.OR P5, PT, R167, RZ, !P5 ;  /* 0x000000ffa700720c */ /* 0x000fda0006fa2670 */
[----:B------:R-:W-:Y:S01]  /*e570*/  @P5 LOP3.LUT R155, R154, 0x7ff00000, RZ, 0xfc, !PT ;  /* 0x7ff000009a9b5812 */ /* 0x000fe200078efcff */
[----:B------:R-:W-:Y:S01]  /*e580*/  @!P5 IMAD.MOV.U32 R159, RZ, RZ, R154 ;  /* 0x000000ffff9fd224 */ /* 0x000fe200078e009a */
[----:B------:R-:W-:Y:S01]  /*e590*/  @!P5 MOV R158, RZ ;  /* 0x000000ff009ed202 */ /* 0x000fe20000000f00 */
[----:B------:R-:W-:Y:S01]  /*e5a0*/  @P5 IMAD.MOV.U32 R158, RZ, RZ, RZ ;  /* 0x000000ffff9e5224 */ /* 0x000fe200078e00ff */
[----:B------:R-:W-:Y:S01]  /*e5b0*/  @P5 MOV R159, R155 ;  /* 0x0000009b009f5202 */ /* 0x000fe20000000f00 */
[----:B------:R-:W-:Y:S06]  /*e5c0*/  BRA `(.L_x_226) ;  /* 0x00000000001c7947 */ /* 0x000fec0003800000 */
.L_x_228:
[----:B------:R-:W-:-:S05]  /*e5d0*/  LOP3.LUT R158, R155, 0x80000, RZ, 0xfc, !PT ;  /* 0x000800009b9e7812 */ /* 0x000fca00078efcff */
[----:B------:R-:W-:Y:S02]  /*e5e0*/  IMAD.MOV.U32 R159, RZ, RZ, R158 ;  /* 0x000000ffff9f7224 */ /* 0x000fe400078e009e */
[----:B------:R-:W-:Y:S01]  /*e5f0*/  IMAD.MOV.U32 R158, RZ, RZ, R154 ;  /* 0x000000ffff9e7224 */ /* 0x000fe200078e009a */
[----:B------:R-:W-:Y:S06]  /*e600*/  BRA `(.L_x_226) ;  /* 0x00000000000c7947 */ /* 0x000fec0003800000 */
.L_x_227:
[----:B------:R-:W-:-:S04]  /*e610*/  LOP3.LUT R158, R165, 0x80000, RZ, 0xfc, !PT ;  /* 0x00080000a59e7812 */ /* 0x000fc800078efcff */
[----:B------:R-:W-:Y:S01]  /*e620*/  MOV R159, R158 ;  /* 0x0000009e009f7202 */ /* 0x000fe20000000f00 */
[----:B------:R-:W-:-:S07]  /*e630*/  IMAD.MOV.U32 R158, RZ, RZ, R164 ;  /* 0x000000ffff9e7224 */ /* 0x000fce00078e00a4 */
.L_x_226:
[----:B------:R-:W-:Y:S05]  /*e640*/  BSYNC.RECONVERGENT B0 ;  /* 0x0000000000007941 */ /* 0x000fea0003800200 */
.L_x_224:
[----:B------:R-:W-:Y:S02]  /*e650*/  HFMA2 R155, -RZ, RZ, 0, 0 ;  /* 0x00000000ff9b7431 */ /* 0x000fe400000001ff */
[----:B------:R-:W-:-:S04]  /*e660*/  IMAD.MOV.U32 R154, RZ, RZ, R0 ;  /* 0x000000ffff9a7224 */ /* 0x000fc800078e0000 */
[----:B------:R-:W-:Y:S05]  /*e670*/  RET.REL.NODEC R154 `(_Z7kernelKPddddddddPKdS1_S1_S1_iS1_S1_S1_S1_S1_S1_S1_PKiS1_S1_iiS1_d) ;  /* 0xffffff189a607950 */ /* 0x000fea0003c3ffff */
        .weak           $__internal_2_$__cuda_sm20_dsqrt_rn_f64_mediumpath_v1
        .type           $__internal_2_$__cuda_sm20_dsqrt_rn_f64_mediumpath_v1,@function
        .size           $__internal_2_$__cuda_sm20_dsqrt_rn_f64_mediumpath_v1,($_Z7kernelKPddddddddPKdS1_S1_S1_iS1_S1_S1_S1_S1_S1_S1_PKiS1_S1_iiS1_d$__internal_accurate_pow - $__internal_2_$__cuda_sm20_dsqrt_rn_f64_mediumpath_v1)
$__internal_2_$__cuda_sm20_dsqrt_rn_f64_mediumpath_v1:
[----:B------:R-:W-:Y:S01]  /*e680*/  ISETP.GE.U32.AND P0, PT, R2, -0x3400000, PT ;  /* 0xfcc000000200780c */ /* 0x000fe20003f06070 */
[----:B------:R-:W-:Y:S01]  /*e690*/  BSSY.RECONVERGENT B1, `(.L_x_229) ;  /* 0x000002a000017945 */ /* 0x000fe20003800200 */
[----:B------:R-:W-:Y:S01]  /*e6a0*/  IMAD.MOV.U32 R7, RZ, RZ, R3 ;  /* 0x000000ffff077224 */ /* 0x000fe200078e0003 */
[----:B------:R-:W-:Y:S01]  /*e6b0*/  MOV R2, R10 ;  /* 0x0000000a00027202 */ /* 0x000fe20000000f00 */
[----:B------:R-:W-:Y:S01]  /*e6c0*/  IMAD.MOV.U32 R3, RZ, RZ, R11 ;  /* 0x000000ffff037224 */ /* 0x000fe200078e000b */
[----:B------:R-:W-:Y:S01]  /*e6d0*/  MOV R10, R27 ;  /* 0x0000001b000a7202 */ /* 0x000fe20000000f00 */
[----:B------:R-:W-:Y:S02]  /*e6e0*/  IMAD.MOV.U32 R6, RZ, RZ, R20 ;  /* 0x000000ffff067224 */ /* 0x000fe400078e0014 */
[----:B------:R-:W-:Y:S02]  /*e6f0*/  IMAD.MOV.U32 R8, RZ, RZ, R26 ;  /* 0x000000ffff087224 */ /* 0x000fe400078e001a */
[----:B------:R-:W-:-:S03]  /*e700*/  IMAD.MOV.U32 R11, RZ, RZ, R28 ;  /* 0x000000ffff0b7224 */ /* 0x000fc600078e001c */
[----:B------:R-:W-:Y:S05]  /*e710*/  @!P0 BRA `(.L_x_230) ;  /* 0x0000000000208947 */ /* 0x000fea0003800000 */
[----:B------:R-:W-:-:S10]  /*e720*/  DFMA.RM R2, R2, R8, R10 ;  /* 0x000000080202722b */ /* 0x000fd4000000400a */
[----:B------:R-:W-:-:S05]  /*e730*/  IADD3 R8, P0, PT, R2, 0x1, RZ ;  /* 0x0000000102087810 */ /* 0x000fca0007f1e0ff */
[----:B------:R-:W-:-:S06]  /*e740*/  IMAD.X R9, RZ, RZ, R3, P0 ;  /* 0x000000ffff097224 */ /* 0x000fcc00000e0603 */
[----:B------:R-:W-:-:S08]  /*e750*/  DFMA.RP R6, -R2, R8, R6 ;  /* 0x000000080206722b */ /* 0x000fd00000008106 */
[----:B------:R-:W-:-:S06]  /*e760*/  DSETP.GT.AND P0, PT, R6, RZ, PT ;  /* 0x000000ff0600722a */ /* 0x000fcc0003f04000 */
[----:B------:R-:W-:Y:S02]  /*e770*/  FSEL R2, R8, R2, P0 ;  /* 0x0000000208027208 */ /* 0x000fe40000000000 */
[----:B------:R-:W-:Y:S01]  /*e780*/  FSEL R3, R9, R3, P0 ;  /* 0x0000000309037208 */ /* 0x000fe20000000000 */
[----:B------:R-:W-:Y:S06]  /*e790*/  BRA `(.L_x_231) ;  /* 0x0000000000647947 */ /* 0x000fec0003800000 */
.L_x_230:
[----:B------:R-:W-:-:S14]  /*e7a0*/  DSETP.NE.AND P0, PT, R6, RZ, PT ;  /* 0x000000ff0600722a */ /* 0x000fdc0003f05000 */
[----:B------:R-:W-:Y:S05]  /*e7b0*/  @!P0 BRA `(.L_x_232) ;  /* 0x0000000000588947 */ /* 0x000fea0003800000 */
[----:B------:R-:W-:-:S13]  /*e7c0*/  ISETP.GE.AND P0, PT, R7, RZ, PT ;  /* 0x000000ff0700720c */ /* 0x000fda0003f06270 */
[----:B------:R-:W-:Y:S01]  /*e7d0*/  @!P0 MOV R2, 0x0 ;  /* 0x0000000000028802 */ /* 0x000fe20000000f00 */
[----:B------:R-:W-:Y:S01]  /*e7e0*/  @!P0 IMAD.MOV.U32 R3, RZ, RZ, -0x80000 ;  /* 0xfff80000ff038424 */ /* 0x000fe200078e00ff */
[----:B------:R-:W-:Y:S06]  /*e7f0*/  @!P0 BRA `(.L_x_231) ;  /* 0x00000000004c8947 */ /* 0x000fec0003800000 */
[----:B------:R-:W-:-:S13]  /*e800*/  ISETP.GT.AND P0, PT, R7, 0x7fefffff, PT ;  /* 0x7fefffff0700780c */ /* 0x000fda0003f04270 */
[----:B------:R-:W-:Y:S05]  /*e810*/  @P0 BRA `(.L_x_232) ;  /* 0x0000000000400947 */ /* 0x000fea0003800000 */
[----:B------:R-:W-:Y:S01]  /*e820*/  DMUL R2, R6, 8.11296384146066816958e+31 ;  /* 0x4690000006027828 */ /* 0x000fe20000000000 */
[----:B------:R-:W-:Y:S01]  /*e830*/  MOV R10, 0x0 ;  /* 0x00000000000a7802 */ /* 0x000fe20000000f00 */
[----:B------:R-:W-:Y:S02]  /*e840*/  IMAD.MOV.U32 R6, RZ, RZ, RZ ;  /* 0x000000ffff067224 */ /* 0x000fe400078e00ff */
[----:B------:R-:W-:Y:S02]  /*e850*/  IMAD.MOV.U32 R11, RZ, RZ, 0x3fd80000 ;  /* 0x3fd80000ff0b7424 */ /* 0x000fe400078e00ff */
[----:B------:R-:W0:Y:S02]  /*e860*/  MUFU.RSQ64H R7, R3 ;  /* 0x0000000300077308 */ /* 0x000e240000001c00 */
[----:B0-----:R-:W-:-:S08]  /*e870*/  DMUL R8, R6, R6 ;  /* 0x0000000606087228 */ /* 0x001fd00000000000 */
[----:B------:R-:W-:-:S08]  /*e880*/  DFMA R8, R2, -R8, 1 ;  /* 0x3ff000000208742b */ /* 0x000fd00000000808 */
[----:B------:R-:W-:Y:S02]  /*e890*/  DFMA R10, R8, R10, 0.5 ;  /* 0x3fe00000080a742b */ /* 0x000fe4000000000a */
[----:B------:R-:W-:-:S08]  /*e8a0*/  DMUL R8, R6, R8 ;  /* 0x0000000806087228 */ /* 0x000fd00000000000 */
[----:B------:R-:W-:-:S08]  /*e8b0*/  DFMA R8, R10, R8, R6 ;  /* 0x000000080a08722b */ /* 0x000fd00000000006 */
[----:B------:R-:W-:Y:S02]  /*e8c0*/  DMUL R6, R2, R8 ;  /* 0x0000000802067228 */ /* 0x000fe40000000000 */
[----:B------:R-:W-:-:S06]  /*e8d0*/  VIADD R9, R9, 0xfff00000 ;  /* 0xfff0000009097836 */ /* 0x000fcc0000000000 */
[----:B------:R-:W-:-:S08]  /*e8e0*/  DFMA R10, R6, -R6, R2 ;  /* 0x80000006060a722b */ /* 0x000fd00000000002 */
[----:B------:R-:W-:-:S10]  /*e8f0*/  DFMA R2, R8, R10, R6 ;  /* 0x0000000a0802722b */ /* 0x000fd40000000006 */
[----:B------:R-:W-:Y:S01]  /*e900*/  IADD3 R3, PT, PT, R3, -0x3500000, RZ ;  /* 0xfcb0000003037810 */ /* 0x000fe20007ffe0ff */
[----:B------:R-:W-:Y:S06]  /*e910*/  BRA `(.L_x_231) ;  /* 0x0000000000047947 */ /* 0x000fec0003800000 */
.L_x_232:
[----:B------:R-:W-:-:S11]  /*e920*/  DADD R2, R6, R6 ;  /* 0x0000000006027229 */ /* 0x000fd60000000006 */
.L_x_231:
[----:B------:R-:W-:Y:S05]  /*e930*/  BSYNC.RECONVERGENT B1 ;  /* 0x0000000000017941 */ /* 0x000fea0003800200 */
.L_x_229:
[----:B------:R-:W-:Y:S01]  /*e940*/  IMAD.MOV.U32 R10, RZ, RZ, R2 ;  /* 0x000000ffff0a7224 */ /* 0x000fe200078e0002 */
[----:B------:R-:W-:Y:S01]  /*e950*/  MOV R2, R21 ;  /* 0x0000001500027202 */ /* 0x000fe20000000f00 */
[----:B------:R-:W-:Y:S02]  /*e960*/  IMAD.MOV.U32 R11, RZ, RZ, R3 ;  /* 0x000000ffff0b7224 */ /* 0x000fe400078e0003 */
[----:B------:R-:W-:-:S04]  /*e970*/  IMAD.MOV.U32 R3, RZ, RZ, 0x0 ;  /* 0x00000000ff037424 */ /* 0x000fc800078e00ff */
[----:B------:R-:W-:Y:S05]  /*e980*/  RET.REL.NODEC R2 `(_Z7kernelKPddddddddPKdS1_S1_S1_iS1_S1_S1_S1_S1_S1_S1_PKiS1_S1_iiS1_d) ;  /* 0xffffff14029c7950 */ /* 0x000fea0003c3ffff */
        .type           $_Z7kernelKPddddddddPKdS1_S1_S1_iS1_S1_S1_S1_S1_S1_S1_PKiS1_S1_iiS1_d$__internal_accurate_pow,@function
        .size           $_Z7kernelKPddddddddPKdS1_S1_S1_iS1_S1_S1_S1_S1_S1_S1_PKiS1_S1_iiS1_d$__internal_accurate_pow,(.L_x_238 - $_Z7kernelKPddddddddPKdS1_S1_S1_iS1_S1_S1_S1_S1_S1_S1_PKiS1_S1_iiS1_d$__internal_accurate_pow)
$_Z7kernelKPddddddddPKdS1_S1_S1_iS1_S1_S1_S1_S1_S1_S1_PKiS1_S1_iiS1_d$__internal_accurate_pow:
[----:B------:R-:W-:Y:S01]  /*e990*/  ISETP.GT.U32.AND P5, PT, R154, 0xfffff, PT ;  /* 0x000fffff9a00780c */ /* 0x000fe20003fa4070 */
[----:B------:R-:W-:Y:S01]  /*e9a0*/  IMAD.MOV.U32 R38, RZ, RZ, R170 ;  /* 0x000000ffff267224 */ /* 0x000fe200078e00aa */
[----:B------:R-:W-:Y:S01]  /*e9b0*/  MOV R39, R154 ;  /* 0x0000009a00277202 */ /* 0x000fe20000000f00 */
[----:B------:R-:W-:Y:S01]  /*e9c0*/  IMAD.MOV.U32 R162, RZ, RZ, RZ ;  /* 0x000000ffffa27224 */ /* 0x000fe200078e00ff */
[----:B------:R-:W-:Y:S01]  /*e9d0*/  SHF.R.U32.HI R156, RZ, 0x14, R154 ;  /* 0x00000014ff9c7819 */ /* 0x000fe2000001169a */
[----:B------:R-:W-:Y:S01]  /*e9e0*/  IMAD.MOV.U32 R157, RZ, RZ, 0x3ed0f5d2 ;  /* 0x3ed0f5d2ff9d7424 */ /* 0x000fe200078e00ff */
[----:B------:R-:W-:Y:S01]  /*e9f0*/  UMOV UR10, 0x7d2cafe2 ;  /* 0x7d2cafe2000a7882 */ /* 0x000fe20000000000 */
[----:B------:R-:W-:Y:S01]  /*ea00*/  UMOV UR11, 0x3eb0f5ff ;  /* 0x3eb0f5ff000b7882 */ /* 0x000fe20000000000 */
[----:B------:R-:W-:Y:S01]  /*ea10*/  UMOV UR12, 0x3b39803f ;  /* 0x3b39803f000c7882 */ /* 0x000fe20000000000 */
[----:B------:R-:W-:-:S04]  /*ea20*/  UMOV UR13, 0x3c7abc9e ;  /* 0x3c7abc9e000d7882 */ /* 0x000fc80000000000 */
[----:B------:R-:W-:-:S10]  /*ea30*/  @!P5 DMUL R38, R38, 1.80143985094819840000e+16 ;  /* 0x435000002626d828 */ /* 0x000fd40000000000 */
[----:B------:R-:W-:Y:S01]  /*ea40*/  @!P5 IMAD.MOV.U32 R154, RZ, RZ, R39 ;  /* 0x000000ffff9ad224 */ /* 0x000fe200078e0027 */
[----:B------:R-:W-:Y:S01]  /*ea50*/  @!P5 LEA.HI R156, R39, 0xffffffca, RZ, 0xc ;  /* 0xffffffca279cd811 */ /* 0x000fe200078f60ff */
[----:B------:R-:W-:Y:S01]  /*ea60*/  @!P5 IMAD.MOV.U32 R170, RZ, RZ, R38 ;  /* 0x000000ffffaad224 */ /* 0x000fe200078e0026 */
[C---:B------:R-:W-:Y:S02]  /*ea70*/  SHF.L.U32 R38, R177.reuse, 0x1, RZ ;  /* 0x00000001b1267819 */ /* 0x040fe400000006ff */
[----:B------:R-:W-:Y:S02]  /*ea80*/  LOP3.LUT R154, R154, 0x800fffff, RZ, 0xc0, !PT ;  /* 0x800fffff9a9a7812 */ /* 0x000fe400078ec0ff */
[----:B------:R-:W-:Y:S02]  /*ea90*/  LOP3.LUT R39, R177, 0xff0fffff, RZ, 0xc0, !PT ;  /* 0xff0fffffb1277812 */ /* 0x000fe400078ec0ff */
[----:B------:R-:W-:Y:S01]  /*eaa0*/  ISETP.GT.U32.AND P5, PT, R38, -0x2000001, PT ;  /* 0xfdffffff2600780c */ /* 0x000fe20003fa4070 */
[----:B------:R-:W-:Y:S01]  /*eab0*/  VIADD R38, R156, 0xfffffc01 ;  /* 0xfffffc019c267836 */ /* 0x000fe20000000000 */
[----:B------:R-:W-:-:S02]  /*eac0*/  LOP3.LUT R171, R154, 0x3ff00000, RZ, 0xfc, !PT ;  /* 0x3ff000009aab7812 */ /* 0x000fc400078efcff */
[----:B------:R-:W-:Y:S02]  /*ead0*/  SEL R39, R39, R177, P5 ;  /* 0x000000b127277207 */ /* 0x000fe40002800000 */
[----:B------:R-:W-:-:S13]  /*eae0*/  ISETP.GE.U32.AND P5, PT, R171, 0x3ff6a09f, PT ;  /* 0x3ff6a09fab00780c */ /* 0x000fda0003fa6070 */
[----:B------:R-:W-:Y:S01]  /*eaf0*/  @P5 VIADD R155, R171, 0xfff00000 ;  /* 0xfff00000ab9b5836 */ /* 0x000fe20000000000 */
[----:B------:R-:W-:Y:S02]  /*eb00*/  @P5 IADD3 R38, PT, PT, R156, -0x3fe, RZ ;  /* 0xfffffc029c265810 */ /* 0x000fe40007ffe0ff */
[----:B------:R-:W-:Y:S01]  /*eb10*/  MOV R156, 0x41ad3b5a ;  /* 0x41ad3b5a009c7802 */ /* 0x000fe20000000f00 */
[----:B------:R-:W-:-:S06]  /*eb20*/  @P5 IMAD.MOV.U32 R171, RZ, RZ, R155 ;  /* 0x000000ffffab5224 */ /* 0x000fcc00078e009b */
[C---:B------:R-:W-:Y:S02]  /*eb30*/  DADD R154, R170.reuse, 1 ;  /* 0x3ff00000aa9a7429 */ /* 0x040fe40000000000 */
[----:B------:R-:W-:-:S04]  /*eb40*/  DADD R170, R170, -1 ;  /* 0xbff00000aaaa7429 */ /* 0x000fc80000000000 */
[----:B------:R-:W0:Y:S02]  /*eb50*/  MUFU.RCP64H R163, R155 ;  /* 0x0000009b00a37308 */ /* 0x000e240000001800 */
[----:B0-----:R-:W-:-:S08]  /*eb60*/  DFMA R154, -R154, R162, 1 ;  /* 0x3ff000009a9a742b */ /* 0x001fd000000001a2 */
[----:B------:R-:W-:-:S08]  /*eb70*/  DFMA R154, R154, R154, R154 ;  /* 0x0000009a9a9a722b */ /* 0x000fd0000000009a */
[----:B------:R-:W-:-:S08]  /*eb80*/  DFMA R162, R162, R154, R162 ;  /* 0x0000009aa2a2722b */ /* 0x000fd000000000a2 */
[----:B------:R-:W-:-:S08]  /*eb90*/  DMUL R154, R170, R162 ;  /* 0x000000a2aa9a7228 */ /* 0x000fd00000000000 */
[----:B------:R-:W-:-:S08]  /*eba0*/  DFMA R154, R170, R162, R154 ;  /* 0x000000a2aa9a722b */ /* 0x000fd0000000009a */
[-C--:B------:R-:W-:Y:S02]  /*ebb0*/  DMUL R160, R154, R154.reuse ;  /* 0x0000009a9aa07228 */ /* 0x080fe40000000000 */
[----:B------:R-:W-:Y:S02]  /*ebc0*/  DADD R172, R170, -R154 ;  /* 0x00000000aaac7229 */ /* 0x000fe4000000089a */
[----:B------:R-:W-:-:S04]  /*ebd0*/  DMUL R158, R154, R154 ;  /* 0x0000009a9a9e7228 */ /* 0x000fc80000000000 */
[----:B------:R-:W-:Y:S01]  /*ebe0*/  DFMA R156, R160, UR10, R156 ;  /* 0x0000000aa09c7c2b */ /* 0x000fe2000800009c */
[----:B------:R-:W-:Y:S01]  /*ebf0*/  UMOV UR10, 0x75488a3f ;  /* 0x75488a3f000a7882 */ /* 0x000fe20000000000 */
[----:B------:R-:W-:Y:S01]  /*ec00*/  UMOV UR11, 0x3ef3b20a ;  /* 0x3ef3b20a000b7882 */ /* 0x000fe20000000000 */
[----:B------:R-:W-:-:S05]  /*ec10*/  DADD R172, R172, R172 ;  /* 0x00000000acac7229 */ /* 0x000fca00000000ac */
[----:B------:R-:W-:Y:S01]  /*ec20*/  DFMA R156, R160, R156, UR10 ;  /* 0x0000000aa09c7e2b */ /* 0x000fe2000800009c */
[----:B------:R-:W-:Y:S01]  /*ec30*/  UMOV UR10, 0xe4faecd5 ;  /* 0xe4faecd5000a7882 */ /* 0x000fe20000000000 */
[----:B------:R-:W-:Y:S01]  /*ec40*/  UMOV UR11, 0x3f1745cd ;  /* 0x3f1745cd000b7882 */ /* 0x000fe20000000000 */
[-C--:B------:R-:W-:Y:S02]  /*ec50*/  DFMA R172, R170, -R154.reuse, R172 ;  /* 0x8000009aaaac722b */ /* 0x080fe400000000ac */
[----:B------:R-:W-:-:S03]  /*ec60*/  DFMA R170, R154, R154, -R158 ;  /* 0x0000009a9aaa722b */ /* 0x000fc6000000089e */
[----:B------:R-:W-:Y:S01]  /*ec70*/  DFMA R156, R160, R156, UR10 ;  /* 0x0000000aa09c7e2b */ /* 0x000fe2000800009c */
[----:B------:R-:W-:Y:S01]  /*ec80*/  UMOV UR10, 0x258a578b ;  /* 0x258a578b000a7882 */ /* 0x000fe20000000000 */
[----:B------:R-:W-:Y:S01]  /*ec90*/  UMOV UR11, 0x3f3c71c7 ;  /* 0x3f3c71c7000b7882 */ /* 0x000fe20000000000 */
[----:B------:R-:W-:-:S05]  /*eca0*/  DMUL R162, R162, R172 ;  /* 0x000000aca2a27228 */ /* 0x000fca0000000000 */
[----:B------:R-:W-:Y:S01]  /*ecb0*/  DFMA R156, R160, R156, UR10 ;  /* 0x0000000aa09c7e2b */ /* 0x000fe2000800009c */
[----:B------:R-:W-:Y:S01]  /*ecc0*/  UMOV UR10, 0x9242b910 ;  /* 0x9242b910000a7882 */ /* 0x000fe20000000000 */
[----:B------:R-:W-:-:S03]  /*ecd0*/  UMOV UR11, 0x3f624924 ;  /* 0x3f624924000b7882 */ /* 0x000fc60000000000 */
[----:B------:R-:W-:Y:S01]  /*ece0*/  VIADD R173, R163, 0x100000 ;  /* 0x00100000a3ad7836 */ /* 0x000fe20000000000 */
[----:B------:R-:W-:Y:S02]  /*ecf0*/  MOV R172, R162 ;  /* 0x000000a200ac7202 */ /* 0x000fe40000000f00 */
[----:B------:R-:W-:Y:S01]  /*ed00*/  DFMA R156, R160, R156, UR10 ;  /* 0x0000000aa09c7e2b */ /* 0x000fe2000800009c */
[----:B------:R-:W-:Y:S01]  /*ed10*/  UMOV UR10, 0x99999dfb ;  /* 0x99999dfb000a7882 */ /* 0x000fe20000000000 */
[----:B------:R-:W-:Y:S02]  /*ed20*/  UMOV UR11, 0x3f899999 ;  /* 0x3f899999000b7882 */ /* 0x000fe40000000000 */
[----:B------:R-:W-:-:S04]  /*ed30*/  DFMA R170, R154, R172, R170 ;  /* 0x000000ac9aaa722b */ /* 0x000fc800000000aa */
[----:B------:R-:W-:Y:S01]  /*ed40*/  DFMA R164, R160, R156, UR10 ;  /* 0x0000000aa0a47e2b */ /* 0x000fe2000800009c */
[----:B------:R-:W-:Y:S01]  /*ed50*/  UMOV UR10, 0x55555555 ;  /* 0x55555555000a7882 */ /* 0x000fe20000000000 */
[----:B------:R-:W-:-:S06]  /*ed60*/  UMOV UR11, 0x3fb55555 ;  /* 0x3fb55555000b7882 */ /* 0x000fcc0000000000 */
[----:B------:R-:W-:-:S08]  /*ed70*/  DFMA R156, R160, R164, UR10 ;  /* 0x0000000aa09c7e2b */ /* 0x000fd000080000a4 */
[----:B------:R-:W-:Y:S01]  /*ed80*/  DADD R166, -R156, UR10 ;  /* 0x0000000a9ca67e29 */ /* 0x000fe20008000100 */
[----:B------:R-:W-:Y:S01]  /*ed90*/  UMOV UR10, 0xb9e7b0 ;  /* 0x00b9e7b0000a7882 */ /* 0x000fe20000000000 */
[----:B------:R-:W-:-:S06]  /*eda0*/  UMOV UR11, 0x3c46a4cb ;  /* 0x3c46a4cb000b7882 */ /* 0x000fcc0000000000 */
[----:B------:R-:W-:Y:S02]  /*edb0*/  DFMA R164, R160, R164, R166 ;  /* 0x000000a4a0a4722b */ /* 0x000fe400000000a6 */
[----:B------:R-:W-:-:S06]  /*edc0*/  DMUL R160, R154, R158 ;  /* 0x0000009e9aa07228 */ /* 0x000fcc0000000000 */
[----:B------:R-:W-:Y:S01]  /*edd0*/  DADD R164, R164, -UR10 ;  /* 0x8000000aa4a47e29 */ /* 0x000fe20008000000 */
[----:B------:R-:W-:Y:S01]  /*ede0*/  UMOV UR10, 0x80000000 ;  /* 0x80000000000a7882 */ /* 0x000fe20000000000 */
[----:B------:R-:W-:Y:S01]  /*edf0*/  DFMA R166, R154, R158, -R160 ;  /* 0x0000009e9aa6722b */ /* 0x000fe200000008a0 */
[----:B------:R-:W-:-:S05]  /*ee00*/  UMOV UR11, 0x43300000 ;  /* 0x43300000000b7882 */ /* 0x000fca0000000000 */
[----:B------:R-:W-:Y:S02]  /*ee10*/  DADD R174, R156, R164 ;  /* 0x000000009cae7229 */ /* 0x000fe400000000a4 */
[----:B------:R-:W-:-:S06]  /*ee20*/  DFMA R166, R162, R158, R166 ;  /* 0x0000009ea2a6722b */ /* 0x000fcc00000000a6 */
[----:B------:R-:W-:Y:S02]  /*ee30*/  DMUL R158, R174, R160 ;  /* 0x000000a0ae9e7228 */ /* 0x000fe40000000000 */
[----:B------:R-:W-:Y:S02]  /*ee40*/  DFMA R166, R154, R170, R166 ;  /* 0x000000aa9aa6722b */ /* 0x000fe400000000a6 */
[----:B------:R-:W-:-:S04]  /*ee50*/  DADD R156, R156, -R174 ;  /* 0x000000009c9c7229 */ /* 0x000fc800000008ae */
[----:B------:R-:W-:-:S04]  /*ee60*/  DFMA R170, R174, R160, -R158 ;  /* 0x000000a0aeaa722b */ /* 0x000fc8000000089e */
[----:B------:R-:W-:-:S04]  /*ee70*/  DADD R156, R164, R156 ;  /* 0x00000000a49c7229 */ /* 0x000fc8000000009c */
[----:B------:R-:W-:-:S08]  /*ee80*/  DFMA R164, R174, R166, R170 ;  /* 0x000000a6aea4722b */ /* 0x000fd000000000aa */
[----:B------:R-:W-:-:S08]  /*ee90*/  DFMA R164, R156, R160, R164 ;  /* 0x000000a09ca4722b */ /* 0x000fd000000000a4 */
[----:B------:R-:W-:-:S08]  /*eea0*/  DADD R160, R158, R164 ;  /* 0x000000009ea07229 */ /* 0x000fd000000000a4 */
[--C-:B------:R-:W-:Y:S02]  /*eeb0*/  DADD R156, R154, R160.reuse ;  /* 0x000000009a9c7229 */ /* 0x100fe400000000a0 */
[----:B------:R-:W-:-:S06]  /*eec0*/  DADD R158, R158, -R160 ;  /* 0x000000009e9e7229 */ /* 0x000fcc00000008a0 */
[----:B------:R-:W-:Y:S02]  /*eed0*/  DADD R154, R154, -R156 ;  /* 0x000000009a9a7229 */ /* 0x000fe4000000089c */
[----:B------:R-:W-:-:S06]  /*eee0*/  DADD R158, R164, R158 ;  /* 0x00000000a49e7229 */ /* 0x000fcc000000009e */
[----:B------:R-:W-:-:S08]  /*eef0*/  DADD R154, R160, R154 ;  /* 0x00000000a09a7229 */ /* 0x000fd0000000009a */
[----:B------:R-:W-:Y:S01]  /*ef00*/  DADD R154, R158, R154 ;  /* 0x000000009e9a7229 */ /* 0x000fe2000000009a */
[----:B------:R-:W-:Y:S01]  /*ef10*/  LOP3.LUT R158, R38, 0x80000000, RZ, 0x3c, !PT ;  /* 0x80000000269e7812 */ /* 0x000fe200078e3cff */
[----:B------:R-:W-:Y:S02]  /*ef20*/  IMAD.MOV.U32 R159, RZ, RZ, 0x43300000 ;  /* 0x43300000ff9f7424 */ /* 0x000fe400078e00ff */
[----:B------:R-:W-:-:S04]  /*ef30*/  IMAD.MOV.U32 R38, RZ, RZ, R176 ;  /* 0x000000ffff267224 */ /* 0x000fc800078e00b0 */
[----:B------:R-:W-:Y:S02]  /*ef40*/  DADD R162, R162, R154 ;  /* 0x00000000a2a27229 */ /* 0x000fe4000000009a */
[----:B------:R-:W-:Y:S01]  /*ef50*/  DADD R158, R158, -UR10 ;  /* 0x8000000a9e9e7e29 */ /* 0x000fe20008000000 */
[----:B------:R-:W-:Y:S01]  /*ef60*/  UMOV UR10, 0xfefa39ef ;  /* 0xfefa39ef000a7882 */ /* 0x000fe20000000000 */
[----:B------:R-:W-:-:S04]  /*ef70*/  UMOV UR11, 0x3fe62e42 ;  /* 0x3fe62e42000b7882 */ /* 0x000fc80000000000 */
[----:B------:R-:W-:-:S08]  /*ef80*/  DADD R160, R156, R162 ;  /* 0x000000009ca07229 */ /* 0x000fd000000000a2 */
[--C-:B------:R-:W-:Y:S02]  /*ef90*/  DFMA R154, R158, UR10, R160.reuse ;  /* 0x0000000a9e9a7c2b */ /* 0x100fe400080000a0 */
[----:B------:R-:W-:-:S06]  /*efa0*/  DADD R156, R156, -R160 ;  /* 0x000000009c9c7229 */ /* 0x000fcc00000008a0 */
[----:B------:R-:W-:Y:S02]  /*efb0*/  DFMA R164, R158, -UR10, R154 ;  /* 0x8000000a9ea47c2b */ /* 0x000fe4000800009a */
[----:B------:R-:W-:-:S06]  /*efc0*/  DADD R156, R162, R156 ;  /* 0x00000000a29c7229 */ /* 0x000fcc000000009c */
[----:B------:R-:W-:-:S08]  /*efd0*/  DADD R164, -R160, R164 ;  /* 0x00000000a0a47229 */ /* 0x000fd000000001a4 */
[----:B------:R-:W-:-:S08]  /*efe0*/  DADD R156, R156, -R164 ;  /* 0x000000009c9c7229 */ /* 0x000fd000000008a4 */
[----:B------:R-:W-:-:S08]  /*eff0*/  DFMA R158, R158, UR12, R156 ;  /* 0x0000000c9e9e7c2b */ /* 0x000fd0000800009c */
[----:B------:R-:W-:-:S08]  /*f000*/  DADD R156, R154, R158 ;  /* 0x000000009a9c7229 */ /* 0x000fd0000000009e */
[----:B------:R-:W-:Y:S02]  /*f010*/  DADD R154, R154, -R156 ;  /* 0x000000009a9a7229 */ /* 0x000fe4000000089c */
[----:B------:R-:W-:-:S06]  /*f020*/  DMUL R160, R156, R38 ;  /* 0x000000269ca07228 */ /* 0x000fcc0000000000 */
[----:B------:R-:W-:Y:S02]  /*f030*/  DADD R154, R158, R154 ;  /* 0x000000009e9a7229 */ /* 0x000fe4000000009a */
[----:B------:R-:W-:-:S08]  /*f040*/  DFMA R156, R156, R38, -R160 ;  /* 0x000000269c9c722b */ /* 0x000fd000000008a0 */
[----:B------:R-:W-:Y:S01]  /*f050*/  DFMA R156, R154, R38, R156 ;  /* 0x000000269a9c722b */ /* 0x000fe2000000009c */
[----:B------:R-:W-:Y:S01]  /*f060*/  MOV R154, 0x652b82fe ;  /* 0x652b82fe009a7802 */ /* 0x000fe20000000f00 */
[----:B------:R-:W-:-:S06]  /*f070*/  IMAD.MOV.U32 R155, RZ, RZ, 0x3ff71547 ;  /* 0x3ff71547ff9b7424 */ /* 0x000fcc00078e00ff */
[----:B------:R-:W-:-:S08]  /*f080*/  DADD R38, R160, R156 ;  /* 0x00000000a0267229 */ /* 0x000fd0000000009c */
[----:B------:R-:W-:Y:S02]  /*f090*/  DFMA R154, R38, R154, 6.75539944105574400000e+15 ;  /* 0x43380000269a742b */ /* 0x000fe4000000009a */
[----:B------:R-:W-:-:S06]  /*f0a0*/  FSETP.GEU.AND P5, PT, |R39|, 4.1917929649353027344, PT ;  /* 0x4086232b2700780b */ /* 0x000fcc0003fae200 */
[----:B------:R-:W-:-:S08]  /*f0b0*/  DADD R158, R154, -6.75539944105574400000e+15 ;  /* 0xc33800009a9e7429 */ /* 0x000fd00000000000 */
[----:B------:R-:W-:Y:S01]  /*f0c0*/  DFMA R162, R158, -UR10, R38 ;  /* 0x8000000a9ea27c2b */ /* 0x000fe20008000026 */
[----:B------:R-:W-:Y:S01]  /*f0d0*/  UMOV UR10, 0x3b39803f ;  /* 0x3b39803f000a7882 */ /* 0x000fe20000000000 */
[----:B------:R-:W-:-:S06]  /*f0e0*/  UMOV UR11, 0x3c7abc9e ;  /* 0x3c7abc9e000b7882 */ /* 0x000fcc0000000000 */
[----:B------:R-:W-:Y:S01]  /*f0f0*/  DFMA R162, R158, -UR10, R162 ;  /* 0x8000000a9ea27c2b */ /* 0x000fe200080000a2 */
[----:B------:R-:W-:Y:S01]  /*f100*/  UMOV UR10, 0x69ce2bdf ;  /* 0x69ce2bdf000a7882 */ /* 0x000fe20000000000 */
[----:B------:R-:W-:Y:S01]  /*f110*/  IMAD.MOV.U32 R158, RZ, RZ, -0x35dec16 ;  /* 0xfca213eaff9e7424 */ /* 0x000fe200078e00ff */
[----:B------:R-:W-:Y:S01]  /*f120*/  MOV R159, 0x3e928af3 ;  /* 0x3e928af3009f7802 */ /* 0x000fe20000000f00 */
[----:B------:R-:W-:-:S05]  /*f130*/  UMOV UR11, 0x3e5ade15 ;  /* 0x3e5ade15000b7882 */ /* 0x000fca0000000000 */
[----:B------:R-:W-:Y:S01]  /*f140*/  DFMA R158, R162, UR10, R158 ;  /* 0x0000000aa29e7c2b */ /* 0x000fe2000800009e */
[----:B------:R-:W-:Y:S01]  /*f150*/  UMOV UR10, 0x62401315 ;  /* 0x62401315000a7882 */ /* 0x000fe20000000000 */
[----:B------:R-:W-:-:S06]  /*f160*/  UMOV UR11, 0x3ec71dee ;  /* 0x3ec71dee000b7882 */ /* 0x000fcc0000000000 */
[----:B------:R-:W-:Y:S01]  /*f170*/  DFMA R158, R162, R158, UR10 ;  /* 0x0000000aa29e7e2b */ /* 0x000fe2000800009e */
        /* <DEDUP_REMOVED lines=20> */
[----:B------:R-:W-:-:S08]  /*f2c0*/  DFMA R158, R162, R158, UR10 ;  /* 0x0000000aa29e7e2b */ /* 0x000fd0000800009e */
[----:B------:R-:W-:-:S08]  /*f2d0*/  DFMA R158, R162, R158, 1 ;  /* 0x3ff00000a29e742b */ /* 0x000fd0000000009e */
[----:B------:R-:W-:Y:S02]  /*f2e0*/  DFMA R158, R162, R158, 1 ;  /* 0x3ff00000a29e742b */ /* 0x000fe4000000009e */
[----:B------:R-:W-:-:S08]  /*f2f0*/  DADD R162, R160, -R38 ;  /* 0x00000000a0a27229 */ /* 0x000fd00000000826 */
[----:B------:R-:W-:Y:S01]  /*f300*/  DADD R162, R156, R162 ;  /* 0x000000009ca27229 */ /* 0x000fe200000000a2 */
[----:B------:R-:W-:Y:S02]  /*f310*/  IMAD R161, R154, 0x100000, R159 ;  /* 0x001000009aa17824 */ /* 0x000fe400078e029f */
[----:B------:R-:W-:Y:S01]  /*f320*/  IMAD.MOV.U32 R160, RZ, RZ, R158 ;  /* 0x000000ffffa07224 */ /* 0x000fe200078e009e */
[----:B------:R-:W-:Y:S07]  /*f330*/  @!P5 BRA `(.L_x_233) ;  /* 0x000000000030d947 */ /* 0x000fee0003800000 */
[C---:B------:R-:W-:Y:S02]  /*f340*/  DADD R156, R38.reuse, +INF ;  /* 0x7ff00000269c7429 */ /* 0x040fe40000000000 */
[----:B------:R-:W-:-:S08]  /*f350*/  DSETP.GEU.AND P5, PT, R38, RZ, PT ;  /* 0x000000ff2600722a */ /* 0x000fd00003fae000 */
[----:B------:R-:W-:Y:S02]  /*f360*/  FSEL R160, R156, RZ, P5 ;  /* 0x000000ff9ca07208 */ /* 0x000fe40002800000 */
[----:B------:R-:W-:Y:S02]  /*f370*/  FSEL R161, R157, RZ, P5 ;  /* 0x000000ff9da17208 */ /* 0x000fe40002800000 */
[----:B------:R-:W-:-:S13]  /*f380*/  FSETP.GEU.AND P5, PT, |R39|, 4.2275390625, PT ;  /* 0x408748002700780b */ /* 0x000fda0003fae200 */
[----:B------:R-:W-:-:S04]  /*f390*/  @!P5 LEA.HI R38, R154, R154, RZ, 0x1 ;  /* 0x0000009a9a26d211 */ /* 0x000fc800078f08ff */
[----:B------:R-:W-:-:S04]  /*f3a0*/  @!P5 SHF.R.S32.HI R39, RZ, 0x1, R38 ;  /* 0x00000001ff27d819 */ /* 0x000fc80000011426 */
[----:B------:R-:W-:Y:S01]  /*f3b0*/  @!P5 IADD3 R38, PT, PT, R154, -R39, RZ ;  /* 0x800000279a26d210 */ /* 0x000fe20007ffe0ff */
[----:B------:R-:W-:-:S03]  /*f3c0*/  @!P5 IMAD R159, R39, 0x100000, R159 ;  /* 0x00100000279fd824 */ /* 0x000fc600078e029f */
[----:B------:R-:W-:Y:S01]  /*f3d0*/  @!P5 LEA R39, R38, 0x3ff00000, 0x14 ;  /* 0x3ff000002627d811 */ /* 0x000fe200078ea0ff */
[----:B------:R-:W-:-:S06]  /*f3e0*/  @!P5 IMAD.MOV.U32 R38, RZ, RZ, RZ ;  /* 0x000000ffff26d224 */ /* 0x000fcc00078e00ff */
[----:B------:R-:W-:-:S11]  /*f3f0*/  @!P5 DMUL R160, R158, R38 ;  /* 0x000000269ea0d228 */ /* 0x000fd60000000000 */
.L_x_233:
[----:B------:R-:W-:Y:S01]  /*f400*/  DFMA R162, R162, R160, R160 ;  /* 0x000000a0a2a2722b */ /* 0x000fe200000000a0 */
[----:B------:R-:W-:Y:S01]  /*f410*/  MOV R38, R0 ;  /* 0x0000000000267202 */ /* 0x000fe20000000f00 */
[----:B------:R-:W-:Y:S01]  /*f420*/  DSETP.NEU.AND P5, PT, |R160|, +INF , PT ;  /* 0x7ff00000a000742a */ /* 0x000fe20003fad200 */
[----:B------:R-:W-:-:S07]  /*f430*/  IMAD.MOV.U32 R39, RZ, RZ, 0x0 ;  /* 0x00000000ff277424 */ /* 0x000fce00078e00ff */
[----:B------:R-:W-:Y:S02]  /*f440*/  FSEL R190, R160, R162, !P5 ;  /* 0x000000a2a0be7208 */ /* 0x000fe40006800000 */
[----:B------:R-:W-:Y:S01]  /*f450*/  FSEL R191, R161, R163, !P5 ;  /* 0x000000a3a1bf7208 */ /* 0x000fe20006800000 */
[----:B------:R-:W-:Y:S06]  /*f460*/  RET.REL.NODEC R38 `(_Z7kernelKPddddddddPKdS1_S1_S1_iS1_S1_S1_S1_S1_S1_S1_PKiS1_S1_iiS1_d) ;  /* 0xffffff0826e47950 */ /* 0x000fec0003c3ffff */
.L_x_234:
[----:B------:R-:W-:-:S00]  /*f470*/  BRA `(.L_x_234) ;  /* 0xfffffffc00fc7947 */ /* 0x000fc0000383ffff */
[----:B------:R-:W-:-:S00]  /*f480*/  NOP ;  /* 0x0000000000007918 */ /* 0x000fc00000000000 */
[----:B------:R-:W-:-:S00]  /*f490*/  NOP ;  /* 0x0000000000007918 */ /* 0x000fc00000000000 */
[----:B------:R-:W-:-:S00]  /*f4a0*/  NOP ;  /* 0x0000000000007918 */ /* 0x000fc00000000000 */
[----:B------:R-:W-:-:S00]  /*f4b0*/  NOP ;  /* 0x0000000000007918 */ /* 0x000fc00000000000 */
[----:B------:R-:W-:-:S00]  /*f4c0*/  NOP ;  /* 0x0000000000007918 */ /* 0x000fc00000000000 */
[----:B------:R-:W-:-:S00]  /*f4d0*/  NOP ;  /* 0x0000000000007918 */ /* 0x000fc00000000000 */
[----:B------:R-:W-:-:S00]  /*f4e0*/  NOP ;  /* 0x0000000000007918 */ /* 0x000fc00000000000 */
[----:B------:R-:W-:-:S00]  /*f4f0*/  NOP ;  /* 0x0000000000007918 */ /* 0x000fc00000000000 */
.L_x_238:


//--------------------- .nv.shared._Z7kernelKPddddddddPKdS1_S1_S1_iS1_S1_S1_S1_S1_S1_S1_PKiS1_S1_iiS1_d --------------------------
	.section	.nv.shared._Z7kernelKPddddddddPKdS1_S1_S1_iS1_S1_S1_S1_S1_S1_S1_PKiS1_S1_iiS1_d,"aw",@nobits
	.sectionflags	@""
	.align	16
	.zero		1024


//--------------------- .nv.shared.reserved.0     --------------------------
	.section	.nv.shared.reserved.0,"aw",@nobits
	.weak		__nv_reservedSMEM_offset_0_alias
	.size		__nv_reservedSMEM_offset_0_alias, 0, 64
	.other		__nv_reservedSMEM_offset_0_alias,@"STO_CUDA_RESERVED_SHARED STV_DEFAULT"
__nv_reservedSMEM_offset_0_alias:
	.zero		0
	.zero		64


//--------------------- .nv.constant0._Z7kernelKPddddddddPKdS1_S1_S1_iS1_S1_S1_S1_S1_S1_S1_PKiS1_S1_iiS1_d --------------------------
	.section	.nv.constant0._Z7kernelKPddddddddPKdS1_S1_S1_iS1_S1_S1_S1_S1_S1_S1_PKiS1_S1_iiS1_d,"a",@progbits
	.sectionflags	@""
	.align	4
.nv.constant0._Z7kernelKPddddddddPKdS1_S1_S1_iS1_S1_S1_S1_S1_S1_S1_PKiS1_S1_iiS1_d:
	.zero		1104


//--------------------- SYMBOLS --------------------------

	.type		.nv.reservedSmem.offset0,@object
	.size		.nv.reservedSmem.offset0,0x4
	.type		.nv.reservedSmem.cap,@object
	.size		.nv.reservedSmem.cap,0x4
